	.target	sm_100a

	.elftype	@"ET_EXEC"


//--------------------- .note.nv.tkinfo           --------------------------
	.section	.note.nv.tkinfo,"",@"SHT_NOTE"
	.sectionflags	@"SHF_NOTE_NV_TKINFO"
	.tkinfo
        /*0018*/ 	.word	0x00000002
        /*0030*/ 	.string	""
        /*0030*/ 	.string	"ptxas"
        /*0030*/ 	.string	"Cuda compilation tools, release 13.0, V13.0.88"
        /*0030*/ 	.string	"Build cuda_13.0.r13.0/compiler.36424714_0"
        /*0030*/ 	.string	"-arch sm_100a -m 64 "



//--------------------- .note.nv.cuinfo           --------------------------
	.section	.note.nv.cuinfo,"",@"SHT_NOTE"
	.sectionflags	@"SHF_NOTE_NV_CUINFO"
        /*0018*/ 	.short	0x0002
        /*001a*/ 	.short	0x0064
        /*001c*/ 	.short	0x0082
	.zero		2


//--------------------- .nv.info                  --------------------------
	.section	.nv.info,"",@"SHT_CUDA_INFO"
	.align	4


	//----- nvinfo : EIATTR_REGCOUNT
	.align		4
        /*0000*/ 	.byte	0x04, 0x2f
        /*0002*/ 	.short	(.L_19 - .L_18)
	.align		4
.L_18:
        /*0004*/ 	.word	index@(_ZN7cutlass13device_kernelINS_4gemm6kernel13GemmUniversalIN4cute5tupleIJiiiiEEENS1_10collective13CollectiveMmaINS1_35MainloopSm100TmaUmmaWarpSpecializedILi4ELi2ELi4ENS5_IJNS4_1CILi2EEENSA_ILi1EEESC_EEEEENS5_IJNSA_ILi64EEESF_NSA_ILi32EEEEEENS_12float_e5m2_tENS5_IJlSC_lEEESI_SJ_NS4_8TiledMMAINS4_8MMA_AtomIJNS4_10MMA_TraitsINS4_19SM100_MMA_F8F6F4_SSEJSI_SI_fSF_SF_NS4_17integral_constantINS4_4UMMA5MajorELSQ_0EEESR_NSO_INSP_7ScaleInELSS_0EEEST_EEEEEENS4_6LayoutINS5_IJSC_SC_SC_EEENS5_IJNSA_ILi0EEESY_SY_EEEEENS5_IJNS4_10UnderscoreES11_S11_EEEEENS4_13SM90_TMA_LOADENS4_14ComposedLayoutINS4_7SwizzleILi1ELi4ELi3EEENS4_18smem_ptr_flag_bitsILi8EEENSW_INS5_IJNSA_ILi8EEESG_EEENS5_IJSG_SC_EEEEEEEvNS4_8identityENS4_23SM90_TMA_LOAD_MULTICASTES1E_vS1F_EENS_8epilogue10collective18CollectiveEpilogueINS1I_23Sm100TmaWarpSpecializedILi1ELi1ELi32ELb0ELb0EEEJSH_NS5_IJNSW_ISF_SC_EES1N_EEESI_SJ_SI_SJ_NS1I_6fusion15FusionCallbacksIS1M_NS1P_17LinearCombinationISI_fSI_fLNS_15FloatRoundStyleE2EEESH_S1O_JEEENS4_5SM1004TMEM4LOAD26SM100_TMEM_LOAD_16dp32b32xES14_NS15_INS16_ILi2ELi4ELi3EEES19_NSW_INS5_IJS1A_SF_EEENS5_IJSF_SC_EEEEEEENS4_39AutoVectorizingCopyWithAssumedAlignmentILi128EEENS4_14SM90_TMA_STOREES23_S25_S25_EEEvvEEEEvNT_6ParamsE)
        /*0008*/ 	.word	0x00000059


	//----- nvinfo : EIATTR_FRAME_SIZE
	.align		4
.L_19:
        /*000c*/ 	.byte	0x04, 0x11
        /*000e*/ 	.short	(.L_21 - .L_20)
	.align		4
.L_20:
        /*0010*/ 	.word	index@($__internal_2_$__cuda_sm10x_tcgen05_guardrail_trap_unallocated_columns_being_dealloced)
        /*0014*/ 	.word	0x00000000


	//----- nvinfo : EIATTR_FRAME_SIZE
	.align		4
.L_21:
        /*0018*/ 	.byte	0x04, 0x11
        /*001a*/ 	.short	(.L_23 - .L_22)
	.align		4
.L_22:
        /*001c*/ 	.word	index@($__internal_1_$__cuda_sm10x_tcgen05_guardrail_trap_phase_invalid_during_alloc)
        /*0020*/ 	.word	0x00000000


	//----- nvinfo : EIATTR_FRAME_SIZE
	.align		4
.L_23:
        /*0024*/ 	.byte	0x04, 0x11
        /*0026*/ 	.short	(.L_25 - .L_24)
	.align		4
.L_24:
        /*0028*/ 	.word	index@($__internal_0_$__cuda_sm10x_tcgen05_guardrail_trap_col_being_dealloced_not_returned_by_alloc)
        /*002c*/ 	.word	0x00000000


	//----- nvinfo : EIATTR_FRAME_SIZE
	.align		4
.L_25:
        /*0030*/ 	.byte	0x04, 0x11
        /*0032*/ 	.short	(.L_27 - .L_26)
	.align		4
.L_26:
        /*0034*/ 	.word	index@(_ZN7cutlass13device_kernelINS_4gemm6kernel13GemmUniversalIN4cute5tupleIJiiiiEEENS1_10collective13CollectiveMmaINS1_35MainloopSm100TmaUmmaWarpSpecializedILi4ELi2ELi4ENS5_IJNS4_1CILi2EEENSA_ILi1EEESC_EEEEENS5_IJNSA_ILi64EEESF_NSA_ILi32EEEEEENS_12float_e5m2_tENS5_IJlSC_lEEESI_SJ_NS4_8TiledMMAINS4_8MMA_AtomIJNS4_10MMA_TraitsINS4_19SM100_MMA_F8F6F4_SSEJSI_SI_fSF_SF_NS4_17integral_constantINS4_4UMMA5MajorELSQ_0EEESR_NSO_INSP_7ScaleInELSS_0EEEST_EEEEEENS4_6LayoutINS5_IJSC_SC_SC_EEENS5_IJNSA_ILi0EEESY_SY_EEEEENS5_IJNS4_10UnderscoreES11_S11_EEEEENS4_13SM90_TMA_LOADENS4_14ComposedLayoutINS4_7SwizzleILi1ELi4ELi3EEENS4_18smem_ptr_flag_bitsILi8EEENSW_INS5_IJNSA_ILi8EEESG_EEENS5_IJSG_SC_EEEEEEEvNS4_8identityENS4_23SM90_TMA_LOAD_MULTICASTES1E_vS1F_EENS_8epilogue10collective18CollectiveEpilogueINS1I_23Sm100TmaWarpSpecializedILi1ELi1ELi32ELb0ELb0EEEJSH_NS5_IJNSW_ISF_SC_EES1N_EEESI_SJ_SI_SJ_NS1I_6fusion15FusionCallbacksIS1M_NS1P_17LinearCombinationISI_fSI_fLNS_15FloatRoundStyleE2EEESH_S1O_JEEENS4_5SM1004TMEM4LOAD26SM100_TMEM_LOAD_16dp32b32xES14_NS15_INS16_ILi2ELi4ELi3EEES19_NSW_INS5_IJS1A_SF_EEENS5_IJSF_SC_EEEEEEENS4_39AutoVectorizingCopyWithAssumedAlignmentILi128EEENS4_14SM90_TMA_STOREES23_S25_S25_EEEvvEEEEvNT_6ParamsE)
        /*0038*/ 	.word	0x00000000


	//----- nvinfo : EIATTR_MIN_STACK_SIZE
	.align		4
.L_27:
        /*003c*/ 	.byte	0x04, 0x12
        /*003e*/ 	.short	(.L_29 - .L_28)
	.align		4
.L_28:
        /*0040*/ 	.word	index@(_ZN7cutlass13device_kernelINS_4gemm6kernel13GemmUniversalIN4cute5tupleIJiiiiEEENS1_10collective13CollectiveMmaINS1_35MainloopSm100TmaUmmaWarpSpecializedILi4ELi2ELi4ENS5_IJNS4_1CILi2EEENSA_ILi1EEESC_EEEEENS5_IJNSA_ILi64EEESF_NSA_ILi32EEEEEENS_12float_e5m2_tENS5_IJlSC_lEEESI_SJ_NS4_8TiledMMAINS4_8MMA_AtomIJNS4_10MMA_TraitsINS4_19SM100_MMA_F8F6F4_SSEJSI_SI_fSF_SF_NS4_17integral_constantINS4_4UMMA5MajorELSQ_0EEESR_NSO_INSP_7ScaleInELSS_0EEEST_EEEEEENS4_6LayoutINS5_IJSC_SC_SC_EEENS5_IJNSA_ILi0EEESY_SY_EEEEENS5_IJNS4_10UnderscoreES11_S11_EEEEENS4_13SM90_TMA_LOADENS4_14ComposedLayoutINS4_7SwizzleILi1ELi4ELi3EEENS4_18smem_ptr_flag_bitsILi8EEENSW_INS5_IJNSA_ILi8EEESG_EEENS5_IJSG_SC_EEEEEEEvNS4_8identityENS4_23SM90_TMA_LOAD_MULTICASTES1E_vS1F_EENS_8epilogue10collective18CollectiveEpilogueINS1I_23Sm100TmaWarpSpecializedILi1ELi1ELi32ELb0ELb0EEEJSH_NS5_IJNSW_ISF_SC_EES1N_EEESI_SJ_SI_SJ_NS1I_6fusion15FusionCallbacksIS1M_NS1P_17LinearCombinationISI_fSI_fLNS_15FloatRoundStyleE2EEESH_S1O_JEEENS4_5SM1004TMEM4LOAD26SM100_TMEM_LOAD_16dp32b32xES14_NS15_INS16_ILi2ELi4ELi3EEES19_NSW_INS5_IJS1A_SF_EEENS5_IJSF_SC_EEEEEEENS4_39AutoVectorizingCopyWithAssumedAlignmentILi128EEENS4_14SM90_TMA_STOREES23_S25_S25_EEEvvEEEEvNT_6ParamsE)
        /*0044*/ 	.word	0x00000000
.L_29:


//--------------------- .nv.compat                --------------------------
	.section	.nv.compat,"",@"SHT_CUDA_COMPAT_INFO"
	.align	4
        /*0000*/ 	.byte	0x02, 0x09, 0x01, 0x00, 0x02, 0x02, 0x02, 0x00, 0x02, 0x05, 0x05, 0x00, 0x03, 0x07, 0x01, 0x01
        /*0010*/ 	.byte	0x02, 0x03, 0x01, 0x00, 0x02, 0x06, 0x01, 0x00, 0x04, 0x0b, 0x08, 0x00, 0x09, 0x00, 0x00, 0x00
        /*0020*/ 	.byte	0x00, 0x00, 0x00, 0x00


//--------------------- .nv.info._ZN7cutlass13device_kernelINS_4gemm6kernel13GemmUniversalIN4cute5tupleIJiiiiEEENS1_10collective13CollectiveMmaINS1_35MainloopSm100TmaUmmaWarpSpecializedILi4ELi2ELi4ENS5_IJNS4_1CILi2EEENSA_ILi1EEESC_EEEEENS5_IJNSA_ILi64EEESF_NSA_ILi32EEEEEENS_12float_e5m2_tENS5_IJlSC_lEEESI_SJ_NS4_8TiledMMAINS4_8MMA_AtomIJNS4_10MMA_TraitsINS4_19SM100_MMA_F8F6F4_SSEJSI_SI_fSF_SF_NS4_17integral_constantINS4_4UMMA5MajorELSQ_0EEESR_NSO_INSP_7ScaleInELSS_0EEEST_EEEEEENS4_6LayoutINS5_IJSC_SC_SC_EEENS5_IJNSA_ILi0EEESY_SY_EEEEENS5_IJNS4_10UnderscoreES11_S11_EEEEENS4_13SM90_TMA_LOADENS4_14ComposedLayoutINS4_7SwizzleILi1ELi4ELi3EEENS4_18smem_ptr_flag_bitsILi8EEENSW_INS5_IJNSA_ILi8EEESG_EEENS5_IJSG_SC_EEEEEEEvNS4_8identityENS4_23SM90_TMA_LOAD_MULTICASTES1E_vS1F_EENS_8epilogue10collective18CollectiveEpilogueINS1I_23Sm100TmaWarpSpecializedILi1ELi1ELi32ELb0ELb0EEEJSH_NS5_IJNSW_ISF_SC_EES1N_EEESI_SJ_SI_SJ_NS1I_6fusion15FusionCallbacksIS1M_NS1P_17LinearCombinationISI_fSI_fLNS_15FloatRoundStyleE2EEESH_S1O_JEEENS4_5SM1004TMEM4LOAD26SM100_TMEM_LOAD_16dp32b32xES14_NS15_INS16_ILi2ELi4ELi3EEES19_NSW_INS5_IJS1A_SF_EEENS5_IJSF_SC_EEEEEEENS4_39AutoVectorizingCopyWithAssumedAlignmentILi128EEENS4_14SM90_TMA_STOREES23_S25_S25_EEEvvEEEEvNT_6ParamsE --------------------------
	.section	.nv.info._ZN7cutlass13device_kernelINS_4gemm6kernel13GemmUniversalIN4cute5tupleIJiiiiEEENS1_10collective13CollectiveMmaINS1_35MainloopSm100TmaUmmaWarpSpecializedILi4ELi2ELi4ENS5_IJNS4_1CILi2EEENSA_ILi1EEESC_EEEEENS5_IJNSA_ILi64EEESF_NSA_ILi32EEEEEENS_12float_e5m2_tENS5_IJlSC_lEEESI_SJ_NS4_8TiledMMAINS4_8MMA_AtomIJNS4_10MMA_TraitsINS4_19SM100_MMA_F8F6F4_SSEJSI_SI_fSF_SF_NS4_17integral_constantINS4_4UMMA5MajorELSQ_0EEESR_NSO_INSP_7ScaleInELSS_0EEEST_EEEEEENS4_6LayoutINS5_IJSC_SC_SC_EEENS5_IJNSA_ILi0EEESY_SY_EEEEENS5_IJNS4_10UnderscoreES11_S11_EEEEENS4_13SM90_TMA_LOADENS4_14ComposedLayoutINS4_7SwizzleILi1ELi4ELi3EEENS4_18smem_ptr_flag_bitsILi8EEENSW_INS5_IJNSA_ILi8EEESG_EEENS5_IJSG_SC_EEEEEEEvNS4_8identityENS4_23SM90_TMA_LOAD_MULTICASTES1E_vS1F_EENS_8epilogue10collective18CollectiveEpilogueINS1I_23Sm100TmaWarpSpecializedILi1ELi1ELi32ELb0ELb0EEEJSH_NS5_IJNSW_ISF_SC_EES1N_EEESI_SJ_SI_SJ_NS1I_6fusion15FusionCallbacksIS1M_NS1P_17LinearCombinationISI_fSI_fLNS_15FloatRoundStyleE2EEESH_S1O_JEEENS4_5SM1004TMEM4LOAD26SM100_TMEM_LOAD_16dp32b32xES14_NS15_INS16_ILi2ELi4ELi3EEES19_NSW_INS5_IJS1A_SF_EEENS5_IJSF_SC_EEEEEEENS4_39AutoVectorizingCopyWithAssumedAlignmentILi128EEENS4_14SM90_TMA_STOREES23_S25_S25_EEEvvEEEEvNT_6ParamsE,"",@"SHT_CUDA_INFO"
	.sectionflags	@""
	.align	4


	//----- nvinfo : EIATTR_CUDA_API_VERSION
	.align		4
        /*0000*/ 	.byte	0x04, 0x37
        /*0002*/ 	.short	(.L_31 - .L_30)
.L_30:
        /*0004*/ 	.word	0x00000082


	//----- nvinfo : EIATTR_KPARAM_INFO
	.align		4
.L_31:
        /*0008*/ 	.byte	0x04, 0x17
        /*000a*/ 	.short	(.L_33 - .L_32)
.L_32:
        /*000c*/ 	.word	0x00000000
        /*0010*/ 	.short	0x0000
        /*0012*/ 	.short	0x0000
        /*0014*/ 	.byte	0x00, 0xf0, 0x01, 0x20


	//----- nvinfo : EIATTR_AT_ENTRY_FRAGMENTS
	.align		4
.L_33:
        /*0018*/ 	.byte	0x04, 0x4f
        /*001a*/ 	.short	(.L_35 - .L_34)


	//   ....[0]....
.L_34:
        /*001c*/ 	.word	0x00000006


	//----- nvinfo : EIATTR_RESERVED_SMEM_USED
	.align		4
.L_35:
        /*0020*/ 	.byte	0x01, 0x41
	.zero		2


	//----- nvinfo : EIATTR_SPARSE_MMA_MASK
	.align		4
        /*0024*/ 	.byte	0x03, 0x50
        /*0026*/ 	.short	0x0000


	//----- nvinfo : EIATTR_TCGEN05_1CTA_USED
	.align		4
        /*0028*/ 	.byte	0x01, 0x51
	.zero		2


	//----- nvinfo : EIATTR_MAXREG_COUNT
	.align		4
        /*002c*/ 	.byte	0x03, 0x1b
        /*002e*/ 	.short	0x00ff


	//----- nvinfo : EIATTR_NUM_BARRIERS
	.align		4
        /*0030*/ 	.byte	0x02, 0x4c
        /*0032*/ 	.byte	0x07
	.zero		1


	//----- nvinfo : EIATTR_EXTERNS
	.align		4
        /*0034*/ 	.byte	0x04, 0x0f
        /*0036*/ 	.short	(.L_37 - .L_36)


	//   ....[0]....
	.align		4
.L_36:
        /*0038*/ 	.word	index@(__assertfail)


	//----- nvinfo : EIATTR_MERCURY_ISA_VERSION
	.align		4
.L_37:
        /*003c*/ 	.byte	0x03, 0x5f
        /*003e*/ 	.short	0x0101


	//----- nvinfo : EIATTR_INT_WARP_WIDE_INSTR_OFFSETS
	.align		4
        /*0040*/ 	.byte	0x04, 0x31
        /*0042*/ 	.short	(.L_39 - .L_38)


	//   ....[0]....
.L_38:
        /*0044*/ 	.word	0x00003aa0


	//   ....[1]....
        /*0048*/ 	.word	0x00003ad0


	//   ....[2]....
        /*004c*/ 	.word	0x00003af0


	//   ....[3]....
        /*0050*/ 	.word	0x000046d0


	//   ....[4]....
        /*0054*/ 	.word	0x00004780


	//----- nvinfo : EIATTR_COOP_GROUP_MASK_REGIDS
	.align		4
.L_39:
        /*0058*/ 	.byte	0x04, 0x29
        /*005a*/ 	.short	(.L_41 - .L_40)


	//   ....[0]....
.L_40:
        /*005c*/ 	.word	0xffffffff


	//   ....[1]....
        /*0060*/ 	.word	0xffffffff


	//   ....[2]....
        /*0064*/ 	.word	0xffffffff


	//   ....[3]....
        /*0068*/ 	.word	0xffffffff


	//   ....[4]....
        /*006c*/ 	.word	0xffffffff


	//   ....[5]....
        /*0070*/ 	.word	0xffffffff


	//   ....[6]....
        /*0074*/ 	.word	0xffffffff


	//   ....[7]....
        /*0078*/ 	.word	0xffffffff


	//   ....[8]....
        /*007c*/ 	.word	0xffffffff


	//   ....[9]....
        /*0080*/ 	.word	0xffffffff


	//   ....[10]....
        /*0084*/ 	.word	0xffffffff


	//   ....[11]....
        /*0088*/ 	.word	0xffffffff


	//   ....[12]....
        /*008c*/ 	.word	0xffffffff


	//   ....[13]....
        /*0090*/ 	.word	0xffffffff


	//----- nvinfo : EIATTR_COOP_GROUP_INSTR_OFFSETS
	.align		4
.L_41:
        /*0094*/ 	.byte	0x04, 0x28
        /*0096*/ 	.short	(.L_43 - .L_42)


	//   ....[0]....
.L_42:
        /*0098*/ 	.word	0x00000080


	//   ....[1]....
        /*009c*/ 	.word	0x000004e0


	//   ....[2]....
        /*00a0*/ 	.word	0x00000680


	//   ....[3]....
        /*00a4*/ 	.word	0x000007c0


	//   ....[4]....
        /*00a8*/ 	.word	0x000008c0


	//   ....[5]....
        /*00ac*/ 	.word	0x00000a30


	//   ....[6]....
        /*00b0*/ 	.word	0x00000bd0


	//   ....[7]....
        /*00b4*/ 	.word	0x00000d80


	//   ....[8]....
        /*00b8*/ 	.word	0x00001f40


	//   ....[9]....
        /*00bc*/ 	.word	0x00002de0


	//   ....[10]....
        /*00c0*/ 	.word	0x00002ff0


	//   ....[11]....
        /*00c4*/ 	.word	0x00003020


	//   ....[12]....
        /*00c8*/ 	.word	0x00003980


	//   ....[13]....
        /*00cc*/ 	.word	0x00003bb0


	//----- nvinfo : EIATTR_VRC_CTA_INIT_COUNT
	.align		4
.L_43:
        /*00d0*/ 	.byte	0x02, 0x4a
        /*00d2*/ 	.byte	0x80
	.zero		1


	//----- nvinfo : EIATTR_SYSCALL_OFFSETS
	.align		4
        /*00d4*/ 	.byte	0x04, 0x46
        /*00d6*/ 	.short	(.L_45 - .L_44)


	//   ....[0]....
.L_44:
        /*00d8*/ 	.word	0x000052f0


	//   ....[1]....
        /*00dc*/ 	.word	0x00005430


	//   ....[2]....
        /*00e0*/ 	.word	0x00005bb0


	//----- nvinfo : EIATTR_MBARRIER_INSTR_OFFSETS
	.align		4
.L_45:
        /*00e4*/ 	.byte	0x04, 0x39
        /*00e6*/ 	.short	(.L_47 - .L_46)


	//   ....[0]....
.L_46:
        /*00e8*/ 	.word	0x000005f0
        /*00ec*/ 	.word	0x000000ff
        /*00f0*/ 	.word	0x00000000
        /*00f4*/ 	.short	0x0100
        /*00f6*/ 	.byte	0x04
	.zero		1


	//   ....[1]....
        /*00f8*/ 	.word	0x00000600
        /*00fc*/ 	.word	0x000000ff
        /*0100*/ 	.word	0x00000020
        /*0104*/ 	.short	0x0100
        /*0106*/ 	.byte	0x04
	.zero		1


	//   ....[2]....
        /*0108*/ 	.word	0x00000610
        /*010c*/ 	.word	0x000000ff
        /*0110*/ 	.word	0x00000008
        /*0114*/ 	.short	0x0100
        /*0116*/ 	.byte	0x04
	.zero		1


	//   ....[3]....
        /*0118*/ 	.word	0x00000620
        /*011c*/ 	.word	0x000000ff
        /*0120*/ 	.word	0x00000028
        /*0124*/ 	.short	0x0100
        /*0126*/ 	.byte	0x04
	.zero		1


	//   ....[4]....
        /*0128*/ 	.word	0x00000630
        /*012c*/ 	.word	0x000000ff
        /*0130*/ 	.word	0x00000010
        /*0134*/ 	.short	0x0100
        /*0136*/ 	.byte	0x04
	.zero		1


	//   ....[5]....
        /*0138*/ 	.word	0x00000640
        /*013c*/ 	.word	0x000000ff
        /*0140*/ 	.word	0x00000030
        /*0144*/ 	.short	0x0100
        /*0146*/ 	.byte	0x04
	.zero		1


	//   ....[6]....
        /*0148*/ 	.word	0x00000650
        /*014c*/ 	.word	0x000000ff
        /*0150*/ 	.word	0x00000018
        /*0154*/ 	.short	0x0100
        /*0156*/ 	.byte	0x04
	.zero		1


	//   ....[7]....
        /*0158*/ 	.word	0x00000660
        /*015c*/ 	.word	0x000000ff
        /*0160*/ 	.word	0x00000038
        /*0164*/ 	.short	0x0100
        /*0166*/ 	.byte	0x04
	.zero		1


	//   ....[8]....
        /*0168*/ 	.word	0x00000790
        /*016c*/ 	.word	0x000000ff
        /*0170*/ 	.word	0x00000040
        /*0174*/ 	.short	0x0100
        /*0176*/ 	.byte	0x04
	.zero		1


	//   ....[9]....
        /*0178*/ 	.word	0x000007a0
        /*017c*/ 	.word	0x000000ff
        /*0180*/ 	.word	0x00000048
        /*0184*/ 	.short	0x0100
        /*0186*/ 	.byte	0x04
	.zero		1


	//   ....[10]....
        /*0188*/ 	.word	0x00000890
        /*018c*/ 	.word	0x000000ff
        /*0190*/ 	.word	0x00000050
        /*0194*/ 	.short	0x0100
        /*0196*/ 	.byte	0x06
	.zero		1


	//   ....[11]....
        /*0198*/ 	.word	0x000008a0
        /*019c*/ 	.word	0x000000ff
        /*01a0*/ 	.word	0x00000058
        /*01a4*/ 	.short	0x0100
        /*01a6*/ 	.byte	0x06
	.zero		1


	//   ....[12]....
        /*01a8*/ 	.word	0x000009e0
        /*01ac*/ 	.word	0x000000ff
        /*01b0*/ 	.word	0x00000060
        /*01b4*/ 	.short	0x0100
        /*01b6*/ 	.byte	0x06
	.zero		1


	//   ....[13]....
        /*01b8*/ 	.word	0x000009f0
        /*01bc*/ 	.word	0x000000ff
        /*01c0*/ 	.word	0x00000070
        /*01c4*/ 	.short	0x0100
        /*01c6*/ 	.byte	0x06
	.zero		1


	//   ....[14]....
        /*01c8*/ 	.word	0x00000a00
        /*01cc*/ 	.word	0x000000ff
        /*01d0*/ 	.word	0x00000068
        /*01d4*/ 	.short	0x0100
        /*01d6*/ 	.byte	0x06
	.zero		1


	//   ....[15]....
        /*01d8*/ 	.word	0x00000a10
        /*01dc*/ 	.word	0x000000ff
        /*01e0*/ 	.word	0x00000078
        /*01e4*/ 	.short	0x0100
        /*01e6*/ 	.byte	0x06
	.zero		1


	//   ....[16]....
        /*01e8*/ 	.word	0x00000b40
        /*01ec*/ 	.word	0x000000ff
        /*01f0*/ 	.word	0x00000080
        /*01f4*/ 	.short	0x0100
        /*01f6*/ 	.byte	0x04
	.zero		1


	//   ....[17]....
        /*01f8*/ 	.word	0x00000b50
        /*01fc*/ 	.word	0x000000ff
        /*0200*/ 	.word	0x000000a0
        /*0204*/ 	.short	0x0100
        /*0206*/ 	.byte	0x04
	.zero		1


	//   ....[18]....
        /*0208*/ 	.word	0x00000b60
        /*020c*/ 	.word	0x000000ff
        /*0210*/ 	.word	0x00000088
        /*0214*/ 	.short	0x0100
        /*0216*/ 	.byte	0x04
	.zero		1


	//   ....[19]....
        /*0218*/ 	.word	0x00000b70
        /*021c*/ 	.word	0x000000ff
        /*0220*/ 	.word	0x000000a8
        /*0224*/ 	.short	0x0100
        /*0226*/ 	.byte	0x04
	.zero		1


	//   ....[20]....
        /*0228*/ 	.word	0x00000b80
        /*022c*/ 	.word	0x000000ff
        /*0230*/ 	.word	0x00000090
        /*0234*/ 	.short	0x0100
        /*0236*/ 	.byte	0x04
	.zero		1


	//   ....[21]....
        /*0238*/ 	.word	0x00000b90
        /*023c*/ 	.word	0x000000ff
        /*0240*/ 	.word	0x000000b0
        /*0244*/ 	.short	0x0100
        /*0246*/ 	.byte	0x04
	.zero		1


	//   ....[22]....
        /*0248*/ 	.word	0x00000ba0
        /*024c*/ 	.word	0x000000ff
        /*0250*/ 	.word	0x00000098
        /*0254*/ 	.short	0x0100
        /*0256*/ 	.byte	0x04
	.zero		1


	//   ....[23]....
        /*0258*/ 	.word	0x00000bb0
        /*025c*/ 	.word	0x000000ff
        /*0260*/ 	.word	0x000000b8
        /*0264*/ 	.short	0x0100
        /*0266*/ 	.byte	0x04
	.zero		1


	//   ....[24]....
        /*0268*/ 	.word	0x00000ca0
        /*026c*/ 	.word	0x000000ff
        /*0270*/ 	.word	0x000000c0
        /*0274*/ 	.short	0x0100
        /*0276*/ 	.byte	0x04
	.zero		1


	//   ....[25]....
        /*0278*/ 	.word	0x00000cb0
        /*027c*/ 	.word	0x000000ff
        /*0280*/ 	.word	0x000000d0
        /*0284*/ 	.short	0x0100
        /*0286*/ 	.byte	0x04
	.zero		1


	//   ....[26]....
        /*0288*/ 	.word	0x00000cc0
        /*028c*/ 	.word	0x000000ff
        /*0290*/ 	.word	0x000000c8
        /*0294*/ 	.short	0x0100
        /*0296*/ 	.byte	0x04
	.zero		1


	//   ....[27]....
        /*0298*/ 	.word	0x00000cd0
        /*029c*/ 	.word	0x000000ff
        /*02a0*/ 	.word	0x000000d8
        /*02a4*/ 	.short	0x0100
        /*02a6*/ 	.byte	0x04
	.zero		1


	//   ....[28]....
        /*02a8*/ 	.word	0x000017c0
        /*02ac*/ 	.word	0x00000000
        /*02b0*/ 	.word	0x000000d0
        /*02b4*/ 	.short	0x010a
        /*02b6*/ 	.byte	0xff
	.zero		1


	//   ....[29]....
        /*02b8*/ 	.word	0x000017f0
        /*02bc*/ 	.word	0x00000000
        /*02c0*/ 	.word	0x000000c0
        /*02c4*/ 	.short	0x0101
        /*02c6*/ 	.byte	0xff
	.zero		1


	//   ....[30]....
        /*02c8*/ 	.word	0x000018c0
        /*02cc*/ 	.word	0x000000ff
        /*02d0*/ 	.word	0x00000020
        /*02d4*/ 	.short	0x010a
        /*02d6*/ 	.byte	0x04
	.zero		1


	//   ....[31]....
        /*02d8*/ 	.word	0x00001940
        /*02dc*/ 	.word	0x000000ff
        /*02e0*/ 	.word	0x00000020
        /*02e4*/ 	.short	0x010a
        /*02e6*/ 	.byte	0x21
	.zero		1


	//   ....[32]....
        /*02e8*/ 	.word	0x00001ad0
        /*02ec*/ 	.word	0x000000ff
        /*02f0*/ 	.word	0x00000020
        /*02f4*/ 	.short	0x010a
        /*02f6*/ 	.byte	0x08
	.zero		1


	//   ....[33]....
        /*02f8*/ 	.word	0x00001bf0
        /*02fc*/ 	.word	0x000000ff
        /*0300*/ 	.word	0x00000058
        /*0304*/ 	.short	0x0101
        /*0306*/ 	.byte	0x06
	.zero		1


	//   ....[34]....
        /*0308*/ 	.word	0x00001c10
        /*030c*/ 	.word	0x000000ff
        /*0310*/ 	.word	0x00000020
        /*0314*/ 	.short	0x010a
        /*0316*/ 	.byte	0x04
	.zero		1


	//   ....[35]....
        /*0318*/ 	.word	0x00001c90
        /*031c*/ 	.word	0x000000ff
        /*0320*/ 	.word	0x00000020
        /*0324*/ 	.short	0x010a
        /*0326*/ 	.byte	0x11
	.zero		1


	//   ....[36]....
        /*0328*/ 	.word	0x00001ea0
        /*032c*/ 	.word	0x000000ff
        /*0330*/ 	.word	0x00000020
        /*0334*/ 	.short	0x010a
        /*0336*/ 	.byte	0x07
	.zero		1


	//   ....[37]....
        /*0338*/ 	.word	0x00001f70
        /*033c*/ 	.word	0x00000003
        /*0340*/ 	.word	0x00000060
        /*0344*/ 	.short	0x010a
        /*0346*/ 	.byte	0xff
	.zero		1


	//   ....[38]....
        /*0348*/ 	.word	0x000020c0
        /*034c*/ 	.word	0x00000000
        /*0350*/ 	.word	0x00000000
        /*0354*/ 	.short	0x0101
        /*0356*/ 	.byte	0xff
	.zero		1


	//   ....[39]....
        /*0358*/ 	.word	0x00002660
        /*035c*/ 	.word	0x000000ff
        /*0360*/ 	.word	0x00000000
        /*0364*/ 	.short	0x010a
        /*0366*/ 	.byte	0x04
	.zero		1


	//   ....[40]....
        /*0368*/ 	.word	0x000026f0
        /*036c*/ 	.word	0x000000ff
        /*0370*/ 	.word	0x00000000
        /*0374*/ 	.short	0x010a
        /*0376*/ 	.byte	0x05
	.zero		1


	//   ....[41]....
        /*0378*/ 	.word	0x00002780
        /*037c*/ 	.word	0x000000ff
        /*0380*/ 	.word	0x00000000
        /*0384*/ 	.short	0x010a
        /*0386*/ 	.byte	0x05
	.zero		1


	//   ....[42]....
        /*0388*/ 	.word	0x00002820
        /*038c*/ 	.word	0x00000000
        /*0390*/ 	.word	0x00000000
        /*0394*/ 	.short	0x010a
        /*0396*/ 	.byte	0xff
	.zero		1


	//   ....[43]....
        /*0398*/ 	.word	0x00002940
        /*039c*/ 	.word	0x00000002
        /*03a0*/ 	.word	0x000000c0
        /*03a4*/ 	.short	0x010a
        /*03a6*/ 	.byte	0xff
	.zero		1


	//   ....[44]....
        /*03a8*/ 	.word	0x000029b0
        /*03ac*/ 	.word	0x00000002
        /*03b0*/ 	.word	0x00000000
        /*03b4*/ 	.short	0x0101
        /*03b6*/ 	.byte	0xff
	.zero		1


	//   ....[45]....
        /*03b8*/ 	.word	0x000029d0
        /*03bc*/ 	.word	0x000000ff
        /*03c0*/ 	.word	0x00000070
        /*03c4*/ 	.short	0x010a
        /*03c6*/ 	.byte	0x04
	.zero		1


	//   ....[46]....
        /*03c8*/ 	.word	0x00002af0
        /*03cc*/ 	.word	0x00000002
        /*03d0*/ 	.word	0x00000060
        /*03d4*/ 	.short	0x010a
        /*03d6*/ 	.byte	0xff
	.zero		1


	//   ....[47]....
        /*03d8*/ 	.word	0x00002bf0
        /*03dc*/ 	.word	0x00000002
        /*03e0*/ 	.word	0x00000000
        /*03e4*/ 	.short	0x0101
        /*03e6*/ 	.byte	0xff
	.zero		1


	//   ....[48]....
        /*03e8*/ 	.word	0x00002c80
        /*03ec*/ 	.word	0x000000ff
        /*03f0*/ 	.word	0x00000070
        /*03f4*/ 	.short	0x0106
        /*03f6*/ 	.byte	0x04
	.zero		1


	//   ....[49]....
        /*03f8*/ 	.word	0x00002ca0
        /*03fc*/ 	.word	0x000000ff
        /*0400*/ 	.word	0x00000070
        /*0404*/ 	.short	0x010a
        /*0406*/ 	.byte	0x04
	.zero		1


	//   ....[50]....
        /*0408*/ 	.word	0x00002d30
        /*040c*/ 	.word	0x000000ff
        /*0410*/ 	.word	0x00000070
        /*0414*/ 	.short	0x0106
        /*0416*/ 	.byte	0x07
	.zero		1


	//   ....[51]....
        /*0418*/ 	.word	0x00002d70
        /*041c*/ 	.word	0x00000000
        /*0420*/ 	.word	0x00000070
        /*0424*/ 	.short	0x010a
        /*0426*/ 	.byte	0xff
	.zero		1


	//   ....[52]....
        /*0428*/ 	.word	0x00003260
        /*042c*/ 	.word	0x00000000
        /*0430*/ 	.word	0x00000060
        /*0434*/ 	.short	0x010a
        /*0436*/ 	.byte	0xff
	.zero		1


	//   ....[53]....
        /*0438*/ 	.word	0x00003360
        /*043c*/ 	.word	0x00000003
        /*0440*/ 	.word	0x00000000
        /*0444*/ 	.short	0x0101
        /*0446*/ 	.byte	0xff
	.zero		1


	//   ....[54]....
        /*0448*/ 	.word	0x00003370
        /*044c*/ 	.word	0x000000ff
        /*0450*/ 	.word	0x00000000
        /*0454*/ 	.short	0x010a
        /*0456*/ 	.byte	0x04
	.zero		1


	//   ....[55]....
        /*0458*/ 	.word	0x00003390
        /*045c*/ 	.word	0x000000ff
        /*0460*/ 	.word	0x000000a0
        /*0464*/ 	.short	0x010a
        /*0466*/ 	.byte	0x13
	.zero		1


	//   ....[56]....
        /*0468*/ 	.word	0x000034d0
        /*046c*/ 	.word	0x000000ff
        /*0470*/ 	.word	0x00000000
        /*0474*/ 	.short	0x010a
        /*0476*/ 	.byte	0x06
	.zero		1


	//   ....[57]....
        /*0478*/ 	.word	0x000035d0
        /*047c*/ 	.word	0x000000ff
        /*0480*/ 	.word	0x00000000
        /*0484*/ 	.short	0x010a
        /*0486*/ 	.byte	0x04
	.zero		1


	//   ....[58]....
        /*0488*/ 	.word	0x000037b0
        /*048c*/ 	.word	0x000000ff
        /*0490*/ 	.word	0x00000000
        /*0494*/ 	.short	0x010a
        /*0496*/ 	.byte	0x04
	.zero		1


	//   ....[59]....
        /*0498*/ 	.word	0x00003840
        /*049c*/ 	.word	0x000000ff
        /*04a0*/ 	.word	0x00000000
        /*04a4*/ 	.short	0x010a
        /*04a6*/ 	.byte	0x05
	.zero		1


	//   ....[60]....
        /*04a8*/ 	.word	0x000038d0
        /*04ac*/ 	.word	0x000000ff
        /*04b0*/ 	.word	0x00000000
        /*04b4*/ 	.short	0x010a
        /*04b6*/ 	.byte	0x05
	.zero		1


	//   ....[61]....
        /*04b8*/ 	.word	0x00003960
        /*04bc*/ 	.word	0x000000ff
        /*04c0*/ 	.word	0x00000000
        /*04c4*/ 	.short	0x010a
        /*04c6*/ 	.byte	0x04
	.zero		1


	//   ....[62]....
        /*04c8*/ 	.word	0x00003e50
        /*04cc*/ 	.word	0x00000008
        /*04d0*/ 	.word	0x00000060
        /*04d4*/ 	.short	0x010a
        /*04d6*/ 	.byte	0xff
	.zero		1


	//   ....[63]....
        /*04d8*/ 	.word	0x00003fc0
        /*04dc*/ 	.word	0x00000000
        /*04e0*/ 	.word	0x00000000
        /*04e4*/ 	.short	0x0101
        /*04e6*/ 	.byte	0xff
	.zero		1


	//   ....[64]....
        /*04e8*/ 	.word	0x00004480
        /*04ec*/ 	.word	0x000000ff
        /*04f0*/ 	.word	0x00000058
        /*04f4*/ 	.short	0x010a
        /*04f6*/ 	.byte	0x11
	.zero		1


	//   ....[65]....
        /*04f8*/ 	.word	0x00004610
        /*04fc*/ 	.word	0x000000ff
        /*0500*/ 	.word	0x00000048
        /*0504*/ 	.short	0x010a
        /*0506*/ 	.byte	0x11
	.zero		1


	//   ....[66]....
        /*0508*/ 	.word	0x00004820
        /*050c*/ 	.word	0x000000ff
        /*0510*/ 	.word	0x00000040
        /*0514*/ 	.short	0x010b
        /*0516*/ 	.byte	0x11
	.zero		1


	//   ....[67]....
        /*0518*/ 	.word	0x00004830
        /*051c*/ 	.word	0x000000ff
        /*0520*/ 	.word	0x00000000
        /*0524*/ 	.short	0x0101
        /*0526*/ 	.byte	0x30
	.zero		1


	//   ....[68]....
        /*0528*/ 	.word	0x00004870
        /*052c*/ 	.word	0x00000000
        /*0530*/ 	.word	0x00000048
        /*0534*/ 	.short	0x010a
        /*0536*/ 	.byte	0xff
	.zero		1


	//   ....[69]....
        /*0538*/ 	.word	0x00004bb0
        /*053c*/ 	.word	0x00000003
        /*0540*/ 	.word	0x00000060
        /*0544*/ 	.short	0x010a
        /*0546*/ 	.byte	0xff
	.zero		1


	//   ....[70]....
        /*0548*/ 	.word	0x00004d30
        /*054c*/ 	.word	0x00000000
        /*0550*/ 	.word	0x00000000
        /*0554*/ 	.short	0x0101
        /*0556*/ 	.byte	0xff
	.zero		1


	//   ....[71]....
        /*0558*/ 	.word	0x00005790
        /*055c*/ 	.word	0x000000ff
        /*0560*/ 	.word	0x00000040
        /*0564*/ 	.short	0x010a
        /*0566*/ 	.byte	0x2c
	.zero		1


	//   ....[72]....
        /*0568*/ 	.word	0x000057a0
        /*056c*/ 	.word	0x00000016
        /*0570*/ 	.word	0x00000080
        /*0574*/ 	.short	0x010a
        /*0576*/ 	.byte	0xff
	.zero		1


	//   ....[73]....
        /*0578*/ 	.word	0x00005950
        /*057c*/ 	.word	0x000000ff
        /*0580*/ 	.word	0x00000040
        /*0584*/ 	.short	0x010a
        /*0586*/ 	.byte	0x2c
	.zero		1


	//   ....[74]....
        /*0588*/ 	.word	0x00005a30
        /*058c*/ 	.word	0x000000ff
        /*0590*/ 	.word	0x00000000
        /*0594*/ 	.short	0x0101
        /*0596*/ 	.byte	0x04
	.zero		1


	//   ....[75]....
        /*0598*/ 	.word	0x00005a90
        /*059c*/ 	.word	0x00000016
        /*05a0*/ 	.word	0x00000080
        /*05a4*/ 	.short	0x010a
        /*05a6*/ 	.byte	0xff
	.zero		1


	//   ....[76]....
        /*05a8*/ 	.word	0x00005e00
        /*05ac*/ 	.word	0x000000ff
        /*05b0*/ 	.word	0x00000000
        /*05b4*/ 	.short	0x0101
        /*05b6*/ 	.byte	0x04
	.zero		1


	//   ....[77]....
        /*05b8*/ 	.word	0x000066e0
        /*05bc*/ 	.word	0x00000000
        /*05c0*/ 	.word	0x000000d0
        /*05c4*/ 	.short	0x010a
        /*05c6*/ 	.byte	0xff
	.zero		1


	//   ....[78]....
        /*05c8*/ 	.word	0x00006740
        /*05cc*/ 	.word	0x00000000
        /*05d0*/ 	.word	0x00000020
        /*05d4*/ 	.short	0x010a
        /*05d6*/ 	.byte	0xff
	.zero		1


	//   ....[79]....
        /*05d8*/ 	.word	0x000067a0
        /*05dc*/ 	.word	0x00000000
        /*05e0*/ 	.word	0x00000020
        /*05e4*/ 	.short	0x010a
        /*05e6*/ 	.byte	0xff
	.zero		1


	//   ....[80]....
        /*05e8*/ 	.word	0x000067f0
        /*05ec*/ 	.word	0x00000003
        /*05f0*/ 	.word	0x00000060
        /*05f4*/ 	.short	0x010a
        /*05f6*/ 	.byte	0xff
	.zero		1


	//   ....[81]....
        /*05f8*/ 	.word	0x00006850
        /*05fc*/ 	.word	0x00000000
        /*0600*/ 	.word	0x00000000
        /*0604*/ 	.short	0x010a
        /*0606*/ 	.byte	0xff
	.zero		1


	//   ....[82]....
        /*0608*/ 	.word	0x000068b0
        /*060c*/ 	.word	0x00000000
        /*0610*/ 	.word	0x00000000
        /*0614*/ 	.short	0x010a
        /*0616*/ 	.byte	0xff
	.zero		1


	//   ....[83]....
        /*0618*/ 	.word	0x00006910
        /*061c*/ 	.word	0x00000000
        /*0620*/ 	.word	0x00000000
        /*0624*/ 	.short	0x010a
        /*0626*/ 	.byte	0xff
	.zero		1


	//   ....[84]....
        /*0628*/ 	.word	0x00006960
        /*062c*/ 	.word	0x00000002
        /*0630*/ 	.word	0x000000c0
        /*0634*/ 	.short	0x010a
        /*0636*/ 	.byte	0xff
	.zero		1


	//   ....[85]....
        /*0638*/ 	.word	0x000069c0
        /*063c*/ 	.word	0x00000002
        /*0640*/ 	.word	0x00000070
        /*0644*/ 	.short	0x010a
        /*0646*/ 	.byte	0xff
	.zero		1


	//   ....[86]....
        /*0648*/ 	.word	0x00006a10
        /*064c*/ 	.word	0x00000002
        /*0650*/ 	.word	0x00000060
        /*0654*/ 	.short	0x010a
        /*0656*/ 	.byte	0xff
	.zero		1


	//   ....[87]....
        /*0658*/ 	.word	0x00006a70
        /*065c*/ 	.word	0x00000000
        /*0660*/ 	.word	0x00000070
        /*0664*/ 	.short	0x010a
        /*0666*/ 	.byte	0xff
	.zero		1


	//   ....[88]....
        /*0668*/ 	.word	0x00006ac0
        /*066c*/ 	.word	0x00000000
        /*0670*/ 	.word	0x00000060
        /*0674*/ 	.short	0x010a
        /*0676*/ 	.byte	0xff
	.zero		1


	//   ....[89]....
        /*0678*/ 	.word	0x00006b20
        /*067c*/ 	.word	0x00000002
        /*0680*/ 	.word	0x000000a0
        /*0684*/ 	.short	0x010a
        /*0686*/ 	.byte	0xff
	.zero		1


	//   ....[90]....
        /*0688*/ 	.word	0x00006b80
        /*068c*/ 	.word	0x00000000
        /*0690*/ 	.word	0x00000000
        /*0694*/ 	.short	0x010a
        /*0696*/ 	.byte	0xff
	.zero		1


	//   ....[91]....
        /*0698*/ 	.word	0x00006be0
        /*069c*/ 	.word	0x00000000
        /*06a0*/ 	.word	0x00000000
        /*06a4*/ 	.short	0x010a
        /*06a6*/ 	.byte	0xff
	.zero		1


	//   ....[92]....
        /*06a8*/ 	.word	0x00006c40
        /*06ac*/ 	.word	0x00000000
        /*06b0*/ 	.word	0x00000000
        /*06b4*/ 	.short	0x010a
        /*06b6*/ 	.byte	0xff
	.zero		1


	//   ....[93]....
        /*06b8*/ 	.word	0x00006ca0
        /*06bc*/ 	.word	0x00000000
        /*06c0*/ 	.word	0x00000000
        /*06c4*/ 	.short	0x010a
        /*06c6*/ 	.byte	0xff
	.zero		1


	//   ....[94]....
        /*06c8*/ 	.word	0x00006d00
        /*06cc*/ 	.word	0x00000000
        /*06d0*/ 	.word	0x00000000
        /*06d4*/ 	.short	0x010a
        /*06d6*/ 	.byte	0xff
	.zero		1


	//   ....[95]....
        /*06d8*/ 	.word	0x00006d50
        /*06dc*/ 	.word	0x00000008
        /*06e0*/ 	.word	0x00000060
        /*06e4*/ 	.short	0x010a
        /*06e6*/ 	.byte	0xff
	.zero		1


	//   ....[96]....
        /*06e8*/ 	.word	0x00006db0
        /*06ec*/ 	.word	0x00000000
        /*06f0*/ 	.word	0x00000058
        /*06f4*/ 	.short	0x010a
        /*06f6*/ 	.byte	0xff
	.zero		1


	//   ....[97]....
        /*06f8*/ 	.word	0x00006e10
        /*06fc*/ 	.word	0x00000000
        /*0700*/ 	.word	0x00000048
        /*0704*/ 	.short	0x010a
        /*0706*/ 	.byte	0xff
	.zero		1


	//   ....[98]....
        /*0708*/ 	.word	0x00006e60
        /*070c*/ 	.word	0x00000003
        /*0710*/ 	.word	0x00000060
        /*0714*/ 	.short	0x010a
        /*0716*/ 	.byte	0xff
	.zero		1


	//   ....[99]....
        /*0718*/ 	.word	0x00006ec0
        /*071c*/ 	.word	0x00000000
        /*0720*/ 	.word	0x00000040
        /*0724*/ 	.short	0x010a
        /*0726*/ 	.byte	0xff
	.zero		1


	//   ....[100]....
        /*0728*/ 	.word	0x00006f10
        /*072c*/ 	.word	0x00000016
        /*0730*/ 	.word	0x00000080
        /*0734*/ 	.short	0x010a
        /*0736*/ 	.byte	0xff
	.zero		1


	//----- nvinfo : EIATTR_NUM_MBARRIERS
	.align		4
.L_47:
        /*0738*/ 	.byte	0x03, 0x38
        /*073a*/ 	.short	0x001c


	//----- nvinfo : EIATTR_EXIT_INSTR_OFFSETS
	.align		4
        /*073c*/ 	.byte	0x04, 0x1c
        /*073e*/ 	.short	(.L_49 - .L_48)


	//   ....[0]....
.L_48:
        /*0740*/ 	.word	0x00002850


	//   ....[1]....
        /*0744*/ 	.word	0x00002d40


	//   ....[2]....
        /*0748*/ 	.word	0x00002da0


	//   ....[3]....
        /*074c*/ 	.word	0x00003bc0


	//   ....[4]....
        /*0750*/ 	.word	0x000048a0


	//   ....[5]....
        /*0754*/ 	.word	0x000048e0


	//   ....[6]....
        /*0758*/ 	.word	0x000066d0


	//----- nvinfo : EIATTR_MAX_THREADS
	.align		4
.L_49:
        /*075c*/ 	.byte	0x04, 0x05
        /*075e*/ 	.short	(.L_51 - .L_50)
.L_50:
        /*0760*/ 	.word	0x00000100
        /*0764*/ 	.word	0x00000001
        /*0768*/ 	.word	0x00000001


	//----- nvinfo : EIATTR_CRS_STACK_SIZE
	.align		4
.L_51:
        /*076c*/ 	.byte	0x04, 0x1e
        /*076e*/ 	.short	(.L_53 - .L_52)
.L_52:
        /*0770*/ 	.word	0x00000000


	//----- nvinfo : EIATTR_CBANK_PARAM_SIZE
	.align		4
.L_53:
        /*0774*/ 	.byte	0x03, 0x19
        /*0776*/ 	.short	0x0800


	//----- nvinfo : EIATTR_PARAM_CBANK
	.align		4
        /*0778*/ 	.byte	0x04, 0x0a
        /*077a*/ 	.short	(.L_55 - .L_54)
	.align		4
.L_54:
        /*077c*/ 	.word	index@(.nv.constant0._ZN7cutlass13device_kernelINS_4gemm6kernel13GemmUniversalIN4cute5tupleIJiiiiEEENS1_10collective13CollectiveMmaINS1_35MainloopSm100TmaUmmaWarpSpecializedILi4ELi2ELi4ENS5_IJNS4_1CILi2EEENSA_ILi1EEESC_EEEEENS5_IJNSA_ILi64EEESF_NSA_ILi32EEEEEENS_12float_e5m2_tENS5_IJlSC_lEEESI_SJ_NS4_8TiledMMAINS4_8MMA_AtomIJNS4_10MMA_TraitsINS4_19SM100_MMA_F8F6F4_SSEJSI_SI_fSF_SF_NS4_17integral_constantINS4_4UMMA5MajorELSQ_0EEESR_NSO_INSP_7ScaleInELSS_0EEEST_EEEEEENS4_6LayoutINS5_IJSC_SC_SC_EEENS5_IJNSA_ILi0EEESY_SY_EEEEENS5_IJNS4_10UnderscoreES11_S11_EEEEENS4_13SM90_TMA_LOADENS4_14ComposedLayoutINS4_7SwizzleILi1ELi4ELi3EEENS4_18smem_ptr_flag_bitsILi8EEENSW_INS5_IJNSA_ILi8EEESG_EEENS5_IJSG_SC_EEEEEEEvNS4_8identityENS4_23SM90_TMA_LOAD_MULTICASTES1E_vS1F_EENS_8epilogue10collective18CollectiveEpilogueINS1I_23Sm100TmaWarpSpecializedILi1ELi1ELi32ELb0ELb0EEEJSH_NS5_IJNSW_ISF_SC_EES1N_EEESI_SJ_SI_SJ_NS1I_6fusion15FusionCallbacksIS1M_NS1P_17LinearCombinationISI_fSI_fLNS_15FloatRoundStyleE2EEESH_S1O_JEEENS4_5SM1004TMEM4LOAD26SM100_TMEM_LOAD_16dp32b32xES14_NS15_INS16_ILi2ELi4ELi3EEES19_NSW_INS5_IJS1A_SF_EEENS5_IJSF_SC_EEEEEEENS4_39AutoVectorizingCopyWithAssumedAlignmentILi128EEENS4_14SM90_TMA_STOREES23_S25_S25_EEEvvEEEEvNT_6ParamsE)
        /*0780*/ 	.short	0x0380
        /*0782*/ 	.short	0x0800


	//----- nvinfo : EIATTR_SW_WAR
	.align		4
.L_55:
        /*0784*/ 	.byte	0x04, 0x36
        /*0786*/ 	.short	(.L_57 - .L_56)
.L_56:
        /*0788*/ 	.word	0x00000008
.L_57:


//--------------------- .nv.callgraph             --------------------------
	.section	.nv.callgraph,"",@"SHT_CUDA_CALLGRAPH"
	.align	4
	.sectionentsize	8
	.align		4
        /*0000*/ 	.word	0x00000000
	.align		4
        /*0004*/ 	.word	0xffffffff
	.align		4
        /*0008*/ 	.word	index@(_ZN7cutlass13device_kernelINS_4gemm6kernel13GemmUniversalIN4cute5tupleIJiiiiEEENS1_10collective13CollectiveMmaINS1_35MainloopSm100TmaUmmaWarpSpecializedILi4ELi2ELi4ENS5_IJNS4_1CILi2EEENSA_ILi1EEESC_EEEEENS5_IJNSA_ILi64EEESF_NSA_ILi32EEEEEENS_12float_e5m2_tENS5_IJlSC_lEEESI_SJ_NS4_8TiledMMAINS4_8MMA_AtomIJNS4_10MMA_TraitsINS4_19SM100_MMA_F8F6F4_SSEJSI_SI_fSF_SF_NS4_17integral_constantINS4_4UMMA5MajorELSQ_0EEESR_NSO_INSP_7ScaleInELSS_0EEEST_EEEEEENS4_6LayoutINS5_IJSC_SC_SC_EEENS5_IJNSA_ILi0EEESY_SY_EEEEENS5_IJNS4_10UnderscoreES11_S11_EEEEENS4_13SM90_TMA_LOADENS4_14ComposedLayoutINS4_7SwizzleILi1ELi4ELi3EEENS4_18smem_ptr_flag_bitsILi8EEENSW_INS5_IJNSA_ILi8EEESG_EEENS5_IJSG_SC_EEEEEEEvNS4_8identityENS4_23SM90_TMA_LOAD_MULTICASTES1E_vS1F_EENS_8epilogue10collective18CollectiveEpilogueINS1I_23Sm100TmaWarpSpecializedILi1ELi1ELi32ELb0ELb0EEEJSH_NS5_IJNSW_ISF_SC_EES1N_EEESI_SJ_SI_SJ_NS1I_6fusion15FusionCallbacksIS1M_NS1P_17LinearCombinationISI_fSI_fLNS_15FloatRoundStyleE2EEESH_S1O_JEEENS4_5SM1004TMEM4LOAD26SM100_TMEM_LOAD_16dp32b32xES14_NS15_INS16_ILi2ELi4ELi3EEES19_NSW_INS5_IJS1A_SF_EEENS5_IJSF_SC_EEEEEEENS4_39AutoVectorizingCopyWithAssumedAlignmentILi128EEENS4_14SM90_TMA_STOREES23_S25_S25_EEEvvEEEEvNT_6ParamsE)
	.align		4
        /*000c*/ 	.word	index@(__assertfail)
	.align		4
        /*0010*/ 	.word	0x00000000
	.align		4
        /*0014*/ 	.word	0xfffffffe
	.align		4
        /*0018*/ 	.word	0x00000000
	.align		4
        /*001c*/ 	.word	0xfffffffd
	.align		4
        /*0020*/ 	.word	0x00000000
	.align		4
        /*0024*/ 	.word	0xfffffffc


//--------------------- .nv.constant4             --------------------------
	.section	.nv.constant4,"a",@progbits
	.align	8
	.align		8
.nv.constant4:
        /*0000*/ 	.dword	__assertfail
	.align		8
        /*0008*/ 	.dword	__unnamed_1
	.align		8
        /*0010*/ 	.dword	__unnamed_2
	.align		8
        /*0018*/ 	.dword	_ZN39_INTERNAL_b6f8f797_4_k_cu_d2c7e32e_91174cuda3std3__45__cpo5beginE
	.align		8
        /*0020*/ 	.dword	_ZN39_INTERNAL_b6f8f797_4_k_cu_d2c7e32e_91174cuda3std3__45__cpo3endE
	.align		8
        /*0028*/ 	.dword	_ZN39_INTERNAL_b6f8f797_4_k_cu_d2c7e32e_91174cuda3std3__45__cpo6cbeginE
	.align		8
        /*0030*/ 	.dword	_ZN39_INTERNAL_b6f8f797_4_k_cu_d2c7e32e_91174cuda3std3__45__cpo4cendE
	.align		8
        /*0038*/ 	.dword	_ZN39_INTERNAL_b6f8f797_4_k_cu_d2c7e32e_91174cuda3std3__441_GLOBAL__N__b6f8f797_4_k_cu_d2c7e32e_91176ignoreE
	.align		8
        /*0040*/ 	.dword	_ZN39_INTERNAL_b6f8f797_4_k_cu_d2c7e32e_91174cuda3std3__419piecewise_constructE
	.align		8
        /*0048*/ 	.dword	_ZN39_INTERNAL_b6f8f797_4_k_cu_d2c7e32e_91174cuda3std3__48in_placeE
	.align		8
        /*0050*/ 	.dword	_ZN39_INTERNAL_b6f8f797_4_k_cu_d2c7e32e_91174cuda3std6ranges3__45__cpo4swapE
	.align		8
        /*0058*/ 	.dword	_ZN39_INTERNAL_b6f8f797_4_k_cu_d2c7e32e_91174cuda3std6ranges3__45__cpo9iter_moveE
	.align		8
        /*0060*/ 	.dword	_ZN39_INTERNAL_b6f8f797_4_k_cu_d2c7e32e_91174cute7productE
	.align		8
        /*0068*/ 	.dword	_ZN39_INTERNAL_b6f8f797_4_k_cu_d2c7e32e_91174cute1_E
	.align		8
        /*0070*/ 	.dword	$str$25
	.align		8
        /*0078*/ 	.dword	$str$26
	.align		8
        /*0080*/ 	.dword	$str$27
	.align		8
        /*0088*/ 	.dword	$str$28


//--------------------- .text._ZN7cutlass13device_kernelINS_4gemm6kernel13GemmUniversalIN4cute5tupleIJiiiiEEENS1_10collective13CollectiveMmaINS1_35MainloopSm100TmaUmmaWarpSpecializedILi4ELi2ELi4ENS5_IJNS4_1CILi2EEENSA_ILi1EEESC_EEEEENS5_IJNSA_ILi64EEESF_NSA_ILi32EEEEEENS_12float_e5m2_tENS5_IJlSC_lEEESI_SJ_NS4_8TiledMMAINS4_8MMA_AtomIJNS4_10MMA_TraitsINS4_19SM100_MMA_F8F6F4_SSEJSI_SI_fSF_SF_NS4_17integral_constantINS4_4UMMA5MajorELSQ_0EEESR_NSO_INSP_7ScaleInELSS_0EEEST_EEEEEENS4_6LayoutINS5_IJSC_SC_SC_EEENS5_IJNSA_ILi0EEESY_SY_EEEEENS5_IJNS4_10UnderscoreES11_S11_EEEEENS4_13SM90_TMA_LOADENS4_14ComposedLayoutINS4_7SwizzleILi1ELi4ELi3EEENS4_18smem_ptr_flag_bitsILi8EEENSW_INS5_IJNSA_ILi8EEESG_EEENS5_IJSG_SC_EEEEEEEvNS4_8identityENS4_23SM90_TMA_LOAD_MULTICASTES1E_vS1F_EENS_8epilogue10collective18CollectiveEpilogueINS1I_23Sm100TmaWarpSpecializedILi1ELi1ELi32ELb0ELb0EEEJSH_NS5_IJNSW_ISF_SC_EES1N_EEESI_SJ_SI_SJ_NS1I_6fusion15FusionCallbacksIS1M_NS1P_17LinearCombinationISI_fSI_fLNS_15FloatRoundStyleE2EEESH_S1O_JEEENS4_5SM1004TMEM4LOAD26SM100_TMEM_LOAD_16dp32b32xES14_NS15_INS16_ILi2ELi4ELi3EEES19_NSW_INS5_IJS1A_SF_EEENS5_IJSF_SC_EEEEEEENS4_39AutoVectorizingCopyWithAssumedAlignmentILi128EEENS4_14SM90_TMA_STOREES23_S25_S25_EEEvvEEEEvNT_6ParamsE --------------------------
	.section	.text._ZN7cutlass13device_kernelINS_4gemm6kernel13GemmUniversalIN4cute5tupleIJiiiiEEENS1_10collective13CollectiveMmaINS1_35MainloopSm100TmaUmmaWarpSpecializedILi4ELi2ELi4ENS5_IJNS4_1CILi2EEENSA_ILi1EEESC_EEEEENS5_IJNSA_ILi64EEESF_NSA_ILi32EEEEEENS_12float_e5m2_tENS5_IJlSC_lEEESI_SJ_NS4_8TiledMMAINS4_8MMA_AtomIJNS4_10MMA_TraitsINS4_19SM100_MMA_F8F6F4_SSEJSI_SI_fSF_SF_NS4_17integral_constantINS4_4UMMA5MajorELSQ_0EEESR_NSO_INSP_7ScaleInELSS_0EEEST_EEEEEENS4_6LayoutINS5_IJSC_SC_SC_EEENS5_IJNSA_ILi0EEESY_SY_EEEEENS5_IJNS4_10UnderscoreES11_S11_EEEEENS4_13SM90_TMA_LOADENS4_14ComposedLayoutINS4_7SwizzleILi1ELi4ELi3EEENS4_18smem_ptr_flag_bitsILi8EEENSW_INS5_IJNSA_ILi8EEESG_EEENS5_IJSG_SC_EEEEEEEvNS4_8identityENS4_23SM90_TMA_LOAD_MULTICASTES1E_vS1F_EENS_8epilogue10collective18CollectiveEpilogueINS1I_23Sm100TmaWarpSpecializedILi1ELi1ELi32ELb0ELb0EEEJSH_NS5_IJNSW_ISF_SC_EES1N_EEESI_SJ_SI_SJ_NS1I_6fusion15FusionCallbacksIS1M_NS1P_17LinearCombinationISI_fSI_fLNS_15FloatRoundStyleE2EEESH_S1O_JEEENS4_5SM1004TMEM4LOAD26SM100_TMEM_LOAD_16dp32b32xES14_NS15_INS16_ILi2ELi4ELi3EEES19_NSW_INS5_IJS1A_SF_EEENS5_IJSF_SC_EEEEEEENS4_39AutoVectorizingCopyWithAssumedAlignmentILi128EEENS4_14SM90_TMA_STOREES23_S25_S25_EEEvvEEEEvNT_6ParamsE,"ax",@progbits
	.align	128
.text._ZN7cutlass13device_kernelINS_4gemm6kernel13GemmUniversalIN4cute5tupleIJiiiiEEENS1_10collective13CollectiveMmaINS1_35MainloopSm100TmaUmmaWarpSpecializedILi4ELi2ELi4ENS5_IJNS4_1CILi2EEENSA_ILi1EEESC_EEEEENS5_IJNSA_ILi64EEESF_NSA_ILi32EEEEEENS_12float_e5m2_tENS5_IJlSC_lEEESI_SJ_NS4_8TiledMMAINS4_8MMA_AtomIJNS4_10MMA_TraitsINS4_19SM100_MMA_F8F6F4_SSEJSI_SI_fSF_SF_NS4_17integral_constantINS4_4UMMA5MajorELSQ_0EEESR_NSO_INSP_7ScaleInELSS_0EEEST_EEEEEENS4_6LayoutINS5_IJSC_SC_SC_EEENS5_IJNSA_ILi0EEESY_SY_EEEEENS5_IJNS4_10UnderscoreES11_S11_EEEEENS4_13SM90_TMA_LOADENS4_14ComposedLayoutINS4_7SwizzleILi1ELi4ELi3EEENS4_18smem_ptr_flag_bitsILi8EEENSW_INS5_IJNSA_ILi8EEESG_EEENS5_IJSG_SC_EEEEEEEvNS4_8identityENS4_23SM90_TMA_LOAD_MULTICASTES1E_vS1F_EENS_8epilogue10collective18CollectiveEpilogueINS1I_23Sm100TmaWarpSpecializedILi1ELi1ELi32ELb0ELb0EEEJSH_NS5_IJNSW_ISF_SC_EES1N_EEESI_SJ_SI_SJ_NS1I_6fusion15FusionCallbacksIS1M_NS1P_17LinearCombinationISI_fSI_fLNS_15FloatRoundStyleE2EEESH_S1O_JEEENS4_5SM1004TMEM4LOAD26SM100_TMEM_LOAD_16dp32b32xES14_NS15_INS16_ILi2ELi4ELi3EEES19_NSW_INS5_IJS1A_SF_EEENS5_IJSF_SC_EEEEEEENS4_39AutoVectorizingCopyWithAssumedAlignmentILi128EEENS4_14SM90_TMA_STOREES23_S25_S25_EEEvvEEEEvNT_6ParamsE:
        .type           _ZN7cutlass13device_kernelINS_4gemm6kernel13GemmUniversalIN4cute5tupleIJiiiiEEENS1_10collective13CollectiveMmaINS1_35MainloopSm100TmaUmmaWarpSpecializedILi4ELi2ELi4ENS5_IJNS4_1CILi2EEENSA_ILi1EEESC_EEEEENS5_IJNSA_ILi64EEESF_NSA_ILi32EEEEEENS_12float_e5m2_tENS5_IJlSC_lEEESI_SJ_NS4_8TiledMMAINS4_8MMA_AtomIJNS4_10MMA_TraitsINS4_19SM100_MMA_F8F6F4_SSEJSI_SI_fSF_SF_NS4_17integral_constantINS4_4UMMA5MajorELSQ_0EEESR_NSO_INSP_7ScaleInELSS_0EEEST_EEEEEENS4_6LayoutINS5_IJSC_SC_SC_EEENS5_IJNSA_ILi0EEESY_SY_EEEEENS5_IJNS4_10UnderscoreES11_S11_EEEEENS4_13SM90_TMA_LOADENS4_14ComposedLayoutINS4_7SwizzleILi1ELi4ELi3EEENS4_18smem_ptr_flag_bitsILi8EEENSW_INS5_IJNSA_ILi8EEESG_EEENS5_IJSG_SC_EEEEEEEvNS4_8identityENS4_23SM90_TMA_LOAD_MULTICASTES1E_vS1F_EENS_8epilogue10collective18CollectiveEpilogueINS1I_23Sm100TmaWarpSpecializedILi1ELi1ELi32ELb0ELb0EEEJSH_NS5_IJNSW_ISF_SC_EES1N_EEESI_SJ_SI_SJ_NS1I_6fusion15FusionCallbacksIS1M_NS1P_17LinearCombinationISI_fSI_fLNS_15FloatRoundStyleE2EEESH_S1O_JEEENS4_5SM1004TMEM4LOAD26SM100_TMEM_LOAD_16dp32b32xES14_NS15_INS16_ILi2ELi4ELi3EEES19_NSW_INS5_IJS1A_SF_EEENS5_IJSF_SC_EEEEEEENS4_39AutoVectorizingCopyWithAssumedAlignmentILi128EEENS4_14SM90_TMA_STOREES23_S25_S25_EEEvvEEEEvNT_6ParamsE,@function
        .size           _ZN7cutlass13device_kernelINS_4gemm6kernel13GemmUniversalIN4cute5tupleIJiiiiEEENS1_10collective13CollectiveMmaINS1_35MainloopSm100TmaUmmaWarpSpecializedILi4ELi2ELi4ENS5_IJNS4_1CILi2EEENSA_ILi1EEESC_EEEEENS5_IJNSA_ILi64EEESF_NSA_ILi32EEEEEENS_12float_e5m2_tENS5_IJlSC_lEEESI_SJ_NS4_8TiledMMAINS4_8MMA_AtomIJNS4_10MMA_TraitsINS4_19SM100_MMA_F8F6F4_SSEJSI_SI_fSF_SF_NS4_17integral_constantINS4_4UMMA5MajorELSQ_0EEESR_NSO_INSP_7ScaleInELSS_0EEEST_EEEEEENS4_6LayoutINS5_IJSC_SC_SC_EEENS5_IJNSA_ILi0EEESY_SY_EEEEENS5_IJNS4_10UnderscoreES11_S11_EEEEENS4_13SM90_TMA_LOADENS4_14ComposedLayoutINS4_7SwizzleILi1ELi4ELi3EEENS4_18smem_ptr_flag_bitsILi8EEENSW_INS5_IJNSA_ILi8EEESG_EEENS5_IJSG_SC_EEEEEEEvNS4_8identityENS4_23SM90_TMA_LOAD_MULTICASTES1E_vS1F_EENS_8epilogue10collective18CollectiveEpilogueINS1I_23Sm100TmaWarpSpecializedILi1ELi1ELi32ELb0ELb0EEEJSH_NS5_IJNSW_ISF_SC_EES1N_EEESI_SJ_SI_SJ_NS1I_6fusion15FusionCallbacksIS1M_NS1P_17LinearCombinationISI_fSI_fLNS_15FloatRoundStyleE2EEESH_S1O_JEEENS4_5SM1004TMEM4LOAD26SM100_TMEM_LOAD_16dp32b32xES14_NS15_INS16_ILi2ELi4ELi3EEES19_NSW_INS5_IJS1A_SF_EEENS5_IJSF_SC_EEEEEEENS4_39AutoVectorizingCopyWithAssumedAlignmentILi128EEENS4_14SM90_TMA_STOREES23_S25_S25_EEEvvEEEEvNT_6ParamsE,(.L_x_135 - _ZN7cutlass13device_kernelINS_4gemm6kernel13GemmUniversalIN4cute5tupleIJiiiiEEENS1_10collective13CollectiveMmaINS1_35MainloopSm100TmaUmmaWarpSpecializedILi4ELi2ELi4ENS5_IJNS4_1CILi2EEENSA_ILi1EEESC_EEEEENS5_IJNSA_ILi64EEESF_NSA_ILi32EEEEEENS_12float_e5m2_tENS5_IJlSC_lEEESI_SJ_NS4_8TiledMMAINS4_8MMA_AtomIJNS4_10MMA_TraitsINS4_19SM100_MMA_F8F6F4_SSEJSI_SI_fSF_SF_NS4_17integral_constantINS4_4UMMA5MajorELSQ_0EEESR_NSO_INSP_7ScaleInELSS_0EEEST_EEEEEENS4_6LayoutINS5_IJSC_SC_SC_EEENS5_IJNSA_ILi0EEESY_SY_EEEEENS5_IJNS4_10UnderscoreES11_S11_EEEEENS4_13SM90_TMA_LOADENS4_14ComposedLayoutINS4_7SwizzleILi1ELi4ELi3EEENS4_18smem_ptr_flag_bitsILi8EEENSW_INS5_IJNSA_ILi8EEESG_EEENS5_IJSG_SC_EEEEEEEvNS4_8identityENS4_23SM90_TMA_LOAD_MULTICASTES1E_vS1F_EENS_8epilogue10collective18CollectiveEpilogueINS1I_23Sm100TmaWarpSpecializedILi1ELi1ELi32ELb0ELb0EEEJSH_NS5_IJNSW_ISF_SC_EES1N_EEESI_SJ_SI_SJ_NS1I_6fusion15FusionCallbacksIS1M_NS1P_17LinearCombinationISI_fSI_fLNS_15FloatRoundStyleE2EEESH_S1O_JEEENS4_5SM1004TMEM4LOAD26SM100_TMEM_LOAD_16dp32b32xES14_NS15_INS16_ILi2ELi4ELi3EEES19_NSW_INS5_IJS1A_SF_EEENS5_IJSF_SC_EEEEEEENS4_39AutoVectorizingCopyWithAssumedAlignmentILi128EEENS4_14SM90_TMA_STOREES23_S25_S25_EEEvvEEEEvNT_6ParamsE)
        .other          _ZN7cutlass13device_kernelINS_4gemm6kernel13GemmUniversalIN4cute5tupleIJiiiiEEENS1_10collective13CollectiveMmaINS1_35MainloopSm100TmaUmmaWarpSpecializedILi4ELi2ELi4ENS5_IJNS4_1CILi2EEENSA_ILi1EEESC_EEEEENS5_IJNSA_ILi64EEESF_NSA_ILi32EEEEEENS_12float_e5m2_tENS5_IJlSC_lEEESI_SJ_NS4_8TiledMMAINS4_8MMA_AtomIJNS4_10MMA_TraitsINS4_19SM100_MMA_F8F6F4_SSEJSI_SI_fSF_SF_NS4_17integral_constantINS4_4UMMA5MajorELSQ_0EEESR_NSO_INSP_7ScaleInELSS_0EEEST_EEEEEENS4_6LayoutINS5_IJSC_SC_SC_EEENS5_IJNSA_ILi0EEESY_SY_EEEEENS5_IJNS4_10UnderscoreES11_S11_EEEEENS4_13SM90_TMA_LOADENS4_14ComposedLayoutINS4_7SwizzleILi1ELi4ELi3EEENS4_18smem_ptr_flag_bitsILi8EEENSW_INS5_IJNSA_ILi8EEESG_EEENS5_IJSG_SC_EEEEEEEvNS4_8identityENS4_23SM90_TMA_LOAD_MULTICASTES1E_vS1F_EENS_8epilogue10collective18CollectiveEpilogueINS1I_23Sm100TmaWarpSpecializedILi1ELi1ELi32ELb0ELb0EEEJSH_NS5_IJNSW_ISF_SC_EES1N_EEESI_SJ_SI_SJ_NS1I_6fusion15FusionCallbacksIS1M_NS1P_17LinearCombinationISI_fSI_fLNS_15FloatRoundStyleE2EEESH_S1O_JEEENS4_5SM1004TMEM4LOAD26SM100_TMEM_LOAD_16dp32b32xES14_NS15_INS16_ILi2ELi4ELi3EEES19_NSW_INS5_IJS1A_SF_EEENS5_IJSF_SC_EEEEEEENS4_39AutoVectorizingCopyWithAssumedAlignmentILi128EEENS4_14SM90_TMA_STOREES23_S25_S25_EEEvvEEEEvNT_6ParamsE,@"STO_CUDA_ENTRY STV_DEFAULT"
_ZN7cutlass13device_kernelINS_4gemm6kernel13GemmUniversalIN4cute5tupleIJiiiiEEENS1_10collective13CollectiveMmaINS1_35MainloopSm100TmaUmmaWarpSpecializedILi4ELi2ELi4ENS5_IJNS4_1CILi2EEENSA_ILi1EEESC_EEEEENS5_IJNSA_ILi64EEESF_NSA_ILi32EEEEEENS_12float_e5m2_tENS5_IJlSC_lEEESI_SJ_NS4_8TiledMMAINS4_8MMA_AtomIJNS4_10MMA_TraitsINS4_19SM100_MMA_F8F6F4_SSEJSI_SI_fSF_SF_NS4_17integral_constantINS4_4UMMA5MajorELSQ_0EEESR_NSO_INSP_7ScaleInELSS_0EEEST_EEEEEENS4_6LayoutINS5_IJSC_SC_SC_EEENS5_IJNSA_ILi0EEESY_SY_EEEEENS5_IJNS4_10UnderscoreES11_S11_EEEEENS4_13SM90_TMA_LOADENS4_14ComposedLayoutINS4_7SwizzleILi1ELi4ELi3EEENS4_18smem_ptr_flag_bitsILi8EEENSW_INS5_IJNSA_ILi8EEESG_EEENS5_IJSG_SC_EEEEEEEvNS4_8identityENS4_23SM90_TMA_LOAD_MULTICASTES1E_vS1F_EENS_8epilogue10collective18CollectiveEpilogueINS1I_23Sm100TmaWarpSpecializedILi1ELi1ELi32ELb0ELb0EEEJSH_NS5_IJNSW_ISF_SC_EES1N_EEESI_SJ_SI_SJ_NS1I_6fusion15FusionCallbacksIS1M_NS1P_17LinearCombinationISI_fSI_fLNS_15FloatRoundStyleE2EEESH_S1O_JEEENS4_5SM1004TMEM4LOAD26SM100_TMEM_LOAD_16dp32b32xES14_NS15_INS16_ILi2ELi4ELi3EEES19_NSW_INS5_IJS1A_SF_EEENS5_IJSF_SC_EEEEEEENS4_39AutoVectorizingCopyWithAssumedAlignmentILi128EEENS4_14SM90_TMA_STOREES23_S25_S25_EEEvvEEEEvNT_6ParamsE:
[----:B------:R-:W1:Y:S01]  /*0000*/  LDC R1, c[0x0][0x37c] ;  /* 0x0000df00ff017b82 */ /* 0x000e620000000800 */
[----:B------:R-:W2:Y:S01]  /*0010*/  S2R R76, SR_TID.X ;  /* 0x00000000004c7919 */ /* 0x000ea20000002100 */
[----:B------:R-:W3:Y:S01]  /*0020*/  LDCU.64 UR8, c[0x0][0x890] ;  /* 0x00011200ff0877ac */ /* 0x000ee20008000a00 */
[----:B------:R-:W-:Y:S02]  /*0030*/  PRMT R79, RZ, 0x7610, R79 ;  /* 0x00007610ff4f7816 */ /* 0x000fe4000000004f */
[----:B------:R-:W-:Y:S01]  /*0040*/  ELECT P3, URZ, PT ;  /* 0x0000000000ff782f */ /* 0x000fe20003860000 */
[----:B---3--:R-:W-:-:S04]  /*0050*/  UISETP.NE.U32.AND UP0, UPT, UR8, URZ, UPT ;  /* 0x000000ff0800728c */ /* 0x008fc8000bf05070 */
[----:B------:R-:W-:Y:S01]  /*0060*/  UISETP.NE.AND.EX UP0, UPT, UR9, URZ, UPT, UP0 ;  /* 0x000000ff0900728c */ /* 0x000fe2000bf05300 */
[----:B--2---:R-:W-:-:S05]  /*0070*/  SHF.R.U32.HI R80, RZ, 0x5, R76 ;  /* 0x00000005ff507819 */ /* 0x004fca000001164c */
[----:B------:R-:W2:Y:S02]  /*0080*/  SHFL.IDX PT, R0, R80, RZ, 0x1f ;  /* 0x00001fff50007589 */ /* 0x000ea400000e0000 */
[----:B--2---:R-:W-:Y:S01]  /*0090*/  R2UR UR18, R0 ;  /* 0x00000000001272ca */ /* 0x004fe200000e0000 */
[----:B-1----:R-:W-:-:S14]  /*00a0*/  BRA.U UP0, `(.L_x_0) ;  /* 0x0000000100307547 */ /* 0x002fdc000b800000 */
[----:B------:R-:W1:Y:S02]  /*00b0*/  LDCU.64 UR4, c[0x0][0x888] ;  /* 0x00011100ff0477ac */ /* 0x000e640008000a00 */
[----:B-1----:R-:W-:-:S04]  /*00c0*/  UISETP.NE.U32.AND UP0, UPT, UR4, URZ, UPT ;  /* 0x000000ff0400728c */ /* 0x002fc8000bf05070 */
[----:B------:R-:W-:-:S09]  /*00d0*/  UISETP.NE.AND.EX UP0, UPT, UR5, URZ, UPT, UP0 ;  /* 0x000000ff0500728c */ /* 0x000fd2000bf05300 */
[----:B------:R-:W-:Y:S05]  /*00e0*/  BRA.U !UP0, `(.L_x_1) ;  /* 0x0000000108147547 */ /* 0x000fea000b800000 */
[----:B------:R-:W1:Y:S01]  /*00f0*/  LDC.64 R2, c[0x0][0x888] ;  /* 0x00022200ff027b82 */ /* 0x000e620000000a00 */
[----:B------:R-:W1:Y:S02]  /*0100*/  LDCU.64 UR4, c[0x0][0x358] ;  /* 0x00006b00ff0477ac */ /* 0x000e640008000a00 */
[----:B-1----:R1:W5:Y:S01]  /*0110*/  LDG.E R39, desc[UR4][R2.64] ;  /* 0x0000000402277981 */ /* 0x002362000c1e1900 */
[----:B------:R-:W-:Y:S01]  /*0120*/  HFMA2 R79, -RZ, RZ, 0, 5.9604644775390625e-08 ;  /* 0x00000001ff4f7431 */ /* 0x000fe200000001ff */
[----:B------:R-:W-:Y:S05]  /*0130*/  BRA `(.L_x_0) ;  /* 0x00000000000c7947 */ /* 0x000fea0003800000 */
.L_x_1:
[----:B------:R-:W1:Y:S01]  /*0140*/  LDCU UR4, c[0x0][0x880] ;  /* 0x00011000ff0477ac */ /* 0x000e620008000800 */
[----:B------:R-:W-:Y:S01]  /*0150*/  HFMA2 R79, -RZ, RZ, 0, 5.9604644775390625e-08 ;  /* 0x00000001ff4f7431 */ /* 0x000fe200000001ff */
[----:B-1----:R-:W-:-:S07]  /*0160*/  MOV R39, UR4 ;  /* 0x0000000400277c02 */ /* 0x002fce0008000f00 */
.L_x_0:
[----:B------:R-:W2:Y:S02]  /*0170*/  LDCU.64 UR4, c[0x0][0x8b0] ;  /* 0x00011600ff0477ac */ /* 0x000ea40008000a00 */
[----:B--2---:R-:W-:-:S04]  /*0180*/  UISETP.NE.U32.AND UP0, UPT, UR4, URZ, UPT ;  /* 0x000000ff0400728c */ /* 0x004fc8000bf05070 */
[----:B------:R-:W-:-:S09]  /*0190*/  UISETP.NE.AND.EX UP0, UPT, UR5, URZ, UPT, UP0 ;  /* 0x000000ff0500728c */ /* 0x000fd2000bf05300 */
[----:B------:R-:W-:Y:S05]  /*01a0*/  BRA.U UP0, `(.L_x_2) ;  /* 0x0000000100287547 */ /* 0x000fea000b800000 */
[----:B------:R-:W2:Y:S02]  /*01b0*/  LDCU.64 UR4, c[0x0][0x8a8] ;  /* 0x00011500ff0477ac */ /* 0x000ea40008000a00 */
[----:B--2---:R-:W-:-:S04]  /*01c0*/  UISETP.NE.U32.AND UP0, UPT, UR4, URZ, UPT ;  /* 0x000000ff0400728c */ /* 0x004fc8000bf05070 */
[----:B------:R-:W-:-:S09]  /*01d0*/  UISETP.NE.AND.EX UP0, UPT, UR5, URZ, UPT, UP0 ;  /* 0x000000ff0500728c */ /* 0x000fd2000bf05300 */
[----:B------:R-:W-:Y:S05]  /*01e0*/  BRA.U !UP0, `(.L_x_3) ;  /* 0x0000000108107547 */ /* 0x000fea000b800000 */
[----:B-1----:R-:W1:Y:S01]  /*01f0*/  LDC.64 R2, c[0x0][0x8a8] ;  /* 0x00022a00ff027b82 */ /* 0x002e620000000a00 */
[----:B------:R-:W1:Y:S02]  /*0200*/  LDCU.64 UR4, c[0x0][0x358] ;  /* 0x00006b00ff0477ac */ /* 0x000e640008000a00 */
[----:B-1----:R2:W5:Y:S01]  /*0210*/  LDG.E R38, desc[UR4][R2.64] ;  /* 0x0000000402267981 */ /* 0x002562000c1e1900 */
[----:B------:R-:W-:Y:S05]  /*0220*/  BRA `(.L_x_2) ;  /* 0x0000000000087947 */ /* 0x000fea0003800000 */
.L_x_3:
[----:B------:R-:W2:Y:S02]  /*0230*/  LDCU UR4, c[0x0][0x8a0] ;  /* 0x00011400ff0477ac */ /* 0x000ea40008000800 */
[----:B--2---:R-:W-:Y:S02]  /*0240*/  MOV R38, UR4 ;  /* 0x0000000400267c02 */ /* 0x004fe40008000f00 */
.L_x_2:
[----:B------:R-:W-:Y:S01]  /*0250*/  IMAD.U32 R0, RZ, RZ, UR18 ;  /* 0x00000012ff007e24 */ /* 0x000fe2000f8e00ff */
[----:B------:R-:W-:Y:S04]  /*0260*/  BSSY.RECONVERGENT B0, `(.L_x_4) ;  /* 0x000000c000007945 */ /* 0x000fe80003800200 */
[C---:B------:R-:W-:Y:S02]  /*0270*/  ISETP.NE.OR P1, PT, R0.reuse, 0x1, !P3 ;  /* 0x000000010000780c */ /* 0x040fe40005f25670 */
[----:B------:R-:W-:-:S11]  /*0280*/  ISETP.NE.OR P0, PT, R0, 0x3, !P3 ;  /* 0x000000030000780c */ /* 0x000fd60005f05670 */
[----:B------:R-:W-:Y:S05]  /*0290*/  @P1 BRA `(.L_x_5) ;  /* 0x0000000000201947 */ /* 0x000fea0003800000 */
[----:B------:R-:W3:Y:S02]  /*02a0*/  LDCU.64 UR4, c[0x0][0x348] ;  /* 0x00006900ff0477ac */ /* 0x000ee40008000a00 */
[----:B---3--:R-:W-:Y:S02]  /*02b0*/  UIADD3 UR6, UP1, UPT, UR4, 0x80, URZ ;  /* 0x0000008004067890 */ /* 0x008fe4000ff3e0ff */
[----:B------:R-:W-:Y:S02]  /*02c0*/  UIADD3 UR4, UP0, UPT, UR4, 0x180, URZ ;  /* 0x0000018004047890 */ /* 0x000fe4000ff1e0ff */
[----:B------:R-:W-:Y:S02]  /*02d0*/  UIADD3.X UR7, UPT, UPT, URZ, UR5, URZ, UP1, !UPT ;  /* 0x00000005ff077290 */ /* 0x000fe40008ffe4ff */
[----:B------:R-:W-:-:S07]  /*02e0*/  UIADD3.X UR5, UPT, UPT, URZ, UR5, URZ, UP0, !UPT ;  /* 0x00000005ff057290 */ /* 0x000fce00087fe4ff */
[----:B------:R3:W-:Y:S02]  /*02f0*/  UTMACCTL.PF [UR6] ;  /* 0x00000000060079b9 */ /* 0x0007e40008040000 */
[----:B------:R3:W-:Y:S02]  /*0300*/  UTMACCTL.PF [UR4] ;  /* 0x00000000040079b9 */ /* 0x0007e40008040000 */
[----:B---3--:R-:W-:Y:S01]  /*0310*/  NOP ;  /* 0x0000000000007918 */ /* 0x008fe20000000000 */
.L_x_5:
[----:B------:R-:W-:Y:S05]  /*0320*/  BSYNC.RECONVERGENT B0 ;  /* 0x0000000000007941 */ /* 0x000fea0003800200 */
.L_x_4:
[----:B------:R-:W-:Y:S04]  /*0330*/  BSSY.RECONVERGENT B0, `(.L_x_6) ;  /* 0x000000a000007945 */ /* 0x000fe80003800200 */
        /* <DEDUP_REMOVED lines=9> */
.L_x_7:
[----:B------:R-:W-:Y:S05]  /*03d0*/  BSYNC.RECONVERGENT B0 ;  /* 0x0000000000007941 */ /* 0x000fea0003800200 */
.L_x_6:
[----:B------:R-:W3:Y:S01]  /*03e0*/  LDCU.64 UR4, c[0x0][0x888] ;  /* 0x00011100ff0477ac */ /* 0x000ee20008000a00 */
[----:B------:R-:W-:Y:S02]  /*03f0*/  UISETP.EQ.U32.AND UP2, UPT, UR8, URZ, UPT ;  /* 0x000000ff0800728c */ /* 0x000fe4000bf42070 */
[----:B------:R-:W-:Y:S02]  /*0400*/  UPLOP3.LUT UP3, UPT, UPT, UPT, UPT, 0x80, 0x8 ;  /* 0x000000000008789c */ /* 0x000fe40003f6f070 */
[----:B---3--:R-:W-:-:S04]  /*0410*/  UISETP.NE.U32.AND UP0, UPT, UR4, URZ, UPT ;  /* 0x000000ff0400728c */ /* 0x008fc8000bf05070 */
[----:B------:R-:W-:-:S04]  /*0420*/  UISETP.NE.AND.EX UP1, UPT, UR5, URZ, UPT, UP0 ;  /* 0x000000ff0500728c */ /* 0x000fc8000bf25300 */
[----:B------:R-:W-:-:S04]  /*0430*/  UISETP.EQ.OR.EX UP4, UPT, UR9, URZ, !UP1, UP2 ;  /* 0x000000ff0900728c */ /* 0x000fc8000cf82720 */
[----:B------:R-:W-:-:S05]  /*0440*/  UP2UR UR61, UPR, URZ, 0x10 ;  /* 0x00000010ff3d7883 */ /* 0x000fca0008000000 */
[----:B------:R-:W-:Y:S07]  /*0450*/  BRA.U !UP4, `(.L_x_8) ;  /* 0x000000010c207547 */ /* 0x000fee000b800000 */
[----:B------:R-:W-:Y:S01]  /*0460*/  UISETP.NE.U32.AND UP2, UPT, UR8, URZ, UPT ;  /* 0x000000ff0800728c */ /* 0x000fe2000bf45070 */
[----:B-----5:R-:W-:Y:S01]  /*0470*/  FSETP.NEU.AND P0, PT, R39, RZ, PT ;  /* 0x000000ff2700720b */ /* 0x020fe20003f0d000 */
[----:B------:R-:W-:Y:S02]  /*0480*/  USEL UR4, URZ, 0xffffffff, UP1 ;  /* 0xffffffffff047887 */ /* 0x000fe40008800000 */
[----:B------:R-:W-:-:S10]  /*0490*/  UISETP.NE.AND.EX UP2, UPT, UR9, URZ, UPT, UP2 ;  /* 0x000000ff0900728c */ /* 0x000fd4000bf45320 */
[----:B------:R-:W-:Y:S01]  /*04a0*/  VOTEU.ANY UP0, P0 ;  /* 0x0000000000ff7886 */ /* 0x000fe20000000100 */
[----:B------:R-:W-:-:S04]  /*04b0*/  @!UP2 USEL UR4, URZ, 0xffffffff, UP0 ;  /* 0xffffffffff04a887 */ /* 0x000fc80008000000 */
[----:B------:R-:W-:-:S04]  /*04c0*/  ULOP3.LUT UR4, UR4, 0x1, URZ, 0xc0, !UPT ;  /* 0x0000000104047892 */ /* 0x000fc8000f8ec0ff */
[----:B------:R-:W-:-:S11]  /*04d0*/  UISETP.NE.U32.AND UP3, UPT, UR4, 0x1, UPT ;  /* 0x000000010400788c */ /* 0x000fd6000bf65070 */
.L_x_8:
[----:B-12---:R-:W1:Y:S01]  /*04e0*/  SHFL.IDX PT, R2, R80, RZ, 0x1f ;  /* 0x00001fff50027589 */ /* 0x006e6200000e0000 */
[----:B------:R-:W-:Y:S01]  /*04f0*/  UISETP.NE.AND UP5, UPT, UR18, 0x2, UPT ;  /* 0x000000021200788c */ /* 0x000fe2000bfa5270 */
[----:B-1----:R-:W-:-:S13]  /*0500*/  ISETP.NE.AND P0, PT, R2, RZ, PT ;  /* 0x000000ff0200720c */ /* 0x002fda0003f05270 */
[----:B------:R-:W-:Y:S05]  /*0510*/  @P0 BRA `(.L_x_9) ;  /* 0x0000000000580947 */ /* 0x000fea0003800000 */
[----:B------:R-:W1:Y:S01]  /*0520*/  S2UR UR4, SR_CgaCtaId ;  /* 0x00000000000479c3 */ /* 0x000e620000008800 */
[----:B------:R-:W-:Y:S01]  /*0530*/  UMOV UR5, 0x400 ;  /* 0x0000040000057882 */ /* 0x000fe20000000000 */
[----:B------:R-:W-:Y:S01]  /*0540*/  UMOV UR8, 0x1 ;  /* 0x0000000100087882 */ /* 0x000fe20000000000 */
[----:B------:R-:W-:Y:S01]  /*0550*/  UMOV UR6, 0x2 ;  /* 0x0000000200067882 */ /* 0x000fe20000000000 */
[----:B------:R-:W-:-:S04]  /*0560*/  UIADD3 UR8, UPT, UPT, -UR8, 0x100000, URZ ;  /* 0x0010000008087890 */ /* 0x000fc8000fffe1ff */
[----:B------:R-:W-:Y:S02]  /*0570*/  USHF.L.U32 UR9, UR8, 0xb, URZ ;  /* 0x0000000b08097899 */ /* 0x000fe400080006ff */
[----:B------:R-:W-:Y:S02]  /*0580*/  USHF.L.U32 UR8, UR8, 0x1, URZ ;  /* 0x0000000108087899 */ /* 0x000fe400080006ff */
[----:B------:R-:W-:-:S04]  /*0590*/  UIADD3 UR6, UPT, UPT, -UR6, 0x100000, URZ ;  /* 0x0010000006067890 */ /* 0x000fc8000fffe1ff */
[----:B------:R-:W-:Y:S02]  /*05a0*/  USHF.L.U32 UR7, UR6, 0xb, URZ ;  /* 0x0000000b06077899 */ /* 0x000fe400080006ff */
[----:B------:R-:W-:Y:S01]  /*05b0*/  USHF.L.U32 UR6, UR6, 0x1, URZ ;  /* 0x0000000106067899 */ /* 0x000fe200080006ff */
[----:B------:R-:W-:Y:S01]  /*05c0*/  ELECT P0, URZ, PT ;  /* 0x0000000000ff782f */ /* 0x000fe20003800000 */
[----:B-1----:R-:W-:Y:S01]  /*05d0*/  ULEA UR4, UR4, UR5, 0x18 ;  /* 0x0000000504047291 */ /* 0x002fe2000f8ec0ff */
[----:B------:R-:W1:Y:S11]  /*05e0*/  FENCE.VIEW.ASYNC.S ;  /* 0x00000000000073c6 */ /* 0x000e760000000000 */
[----:B-1----:R1:W2:Y:S01]  /*05f0*/  SYNCS.EXCH.64 URZ, [UR4], UR8 ;  /* 0x0000000804ff75b2 */ /* 0x0022a20008000100 */
[----:B------:R1:W3:Y:S01]  /*0600*/  SYNCS.EXCH.64 URZ, [UR4+0x20], UR6 ;  /* 0x0000200604ff75b2 */ /* 0x0002e20008000100 */
[----:B------:R1:W4:Y:S01]  /*0610*/  SYNCS.EXCH.64 URZ, [UR4+0x8], UR8 ;  /* 0x0000080804ff75b2 */ /* 0x0003220008000100 */
[----:B------:R1:W1:Y:S01]  /*0620*/  SYNCS.EXCH.64 URZ, [UR4+0x28], UR6 ;  /* 0x0000280604ff75b2 */ /* 0x0002620008000100 */
[----:B------:R1:W1:Y:S01]  /*0630*/  SYNCS.EXCH.64 URZ, [UR4+0x10], UR8 ;  /* 0x0000100804ff75b2 */ /* 0x0002620008000100 */
[----:B------:R1:W1:Y:S01]  /*0640*/  SYNCS.EXCH.64 URZ, [UR4+0x30], UR6 ;  /* 0x0000300604ff75b2 */ /* 0x0002620008000100 */
[----:B------:R1:W1:Y:S01]  /*0650*/  SYNCS.EXCH.64 URZ, [UR4+0x18], UR8 ;  /* 0x0000180804ff75b2 */ /* 0x0002620008000100 */
[----:B------:R1:W1:Y:S01]  /*0660*/  SYNCS.EXCH.64 URZ, [UR4+0x38], UR6 ;  /* 0x0000380604ff75b2 */ /* 0x0002620008000100 */
[----:B------:R-:W-:Y:S01]  /*0670*/  NOP ;  /* 0x0000000000007918 */ /* 0x000fe20000000000 */
.L_x_9:
[----:B------:R-:W2:Y:S01]  /*0680*/  SHFL.IDX PT, R2, R80, RZ, 0x1f ;  /* 0x00001fff50027589 */ /* 0x000ea200000e0000 */
[----:B------:R-:W-:Y:S01]  /*0690*/  NOP ;  /* 0x0000000000007918 */ /* 0x000fe20000000000 */
[----:B--2---:R-:W-:-:S13]  /*06a0*/  ISETP.NE.AND P0, PT, R2, 0x1, PT ;  /* 0x000000010200780c */ /* 0x004fda0003f05270 */
[----:B------:R-:W-:Y:S05]  /*06b0*/  @P0 BRA `(.L_x_10) ;  /* 0x0000000000400947 */ /* 0x000fea0003800000 */
[----:B-1----:R-:W1:Y:S01]  /*06c0*/  S2UR UR4, SR_CgaCtaId ;  /* 0x00000000000479c3 */ /* 0x002e620000008800 */
        /* <DEDUP_REMOVED lines=12> */
[----:B-1----:R2:W1:Y:S01]  /*0790*/  SYNCS.EXCH.64 URZ, [UR4+0x40], UR8 ;  /* 0x0000400804ff75b2 */ /* 0x0024620008000100 */
[----:B------:R2:W1:Y:S02]  /*07a0*/  SYNCS.EXCH.64 URZ, [UR4+0x48], UR6 ;  /* 0x0000480604ff75b2 */ /* 0x0004640008000100 */
[----:B--2---:R-:W-:Y:S01]  /*07b0*/  NOP ;  /* 0x0000000000007918 */ /* 0x004fe20000000000 */
.L_x_10:
[----:B------:R-:W2:Y:S01]  /*07c0*/  SHFL.IDX PT, R2, R80, RZ, 0x1f ;  /* 0x00001fff50027589 */ /* 0x000ea200000e0000 */
[----:B------:R-:W-:Y:S01]  /*07d0*/  NOP ;  /* 0x0000000000007918 */ /* 0x000fe20000000000 */
[----:B--2---:R-:W-:-:S13]  /*07e0*/  ISETP.NE.AND P0, PT, R2, 0x3, PT ;  /* 0x000000030200780c */ /* 0x004fda0003f05270 */
[----:B------:R-:W-:Y:S05]  /*07f0*/  @P0 BRA `(.L_x_11) ;  /* 0x0000000000300947 */ /* 0x000fea0003800000 */
[----:B-1----:R-:W1:Y:S01]  /*0800*/  S2UR UR4, SR_CgaCtaId ;  /* 0x00000000000479c3 */ /* 0x002e620000008800 */
[----:B------:R-:W-:Y:S01]  /*0810*/  UMOV UR6, 0x400 ;  /* 0x0000040000067882 */ /* 0x000fe20000000000 */
[----:B------:R-:W-:Y:S01]  /*0820*/  UMOV UR5, 0x20 ;  /* 0x0000002000057882 */ /* 0x000fe20000000000 */
[----:B------:R-:W-:Y:S01]  /*0830*/  ELECT P0, URZ, PT ;  /* 0x0000000000ff782f */ /* 0x000fe20003800000 */
[----:B-1----:R-:W-:Y:S02]  /*0840*/  ULEA UR6, UR4, UR6, 0x18 ;  /* 0x0000000604067291 */ /* 0x002fe4000f8ec0ff */
[----:B------:R-:W-:-:S04]  /*0850*/  UIADD3 UR4, UPT, UPT, -UR5, 0x100000, URZ ;  /* 0x0010000005047890 */ /* 0x000fc8000fffe1ff */
[----:B------:R-:W-:Y:S02]  /*0860*/  USHF.L.U32 UR5, UR4, 0xb, URZ ;  /* 0x0000000b04057899 */ /* 0x000fe400080006ff */
[----:B------:R-:W-:Y:S01]  /*0870*/  USHF.L.U32 UR4, UR4, 0x1, URZ ;  /* 0x0000000104047899 */ /* 0x000fe200080006ff */
[----:B------:R-:W1:Y:S11]  /*0880*/  FENCE.VIEW.ASYNC.S ;  /* 0x00000000000073c6 */ /* 0x000e760000000000 */
[----:B-1----:R2:W1:Y:S01]  /*0890*/  SYNCS.EXCH.64 URZ, [UR6+0x50], UR4 ;  /* 0x0000500406ff75b2 */ /* 0x0024620008000100 */
[----:B------:R2:W1:Y:S02]  /*08a0*/  SYNCS.EXCH.64 URZ, [UR6+0x58], UR4 ;  /* 0x0000580406ff75b2 */ /* 0x0004640008000100 */
[----:B--2---:R-:W-:Y:S01]  /*08b0*/  NOP ;  /* 0x0000000000007918 */ /* 0x004fe20000000000 */
.L_x_11:
[----:B------:R-:W2:Y:S01]  /*08c0*/  SHFL.IDX PT, R2, R80, RZ, 0x1f ;  /* 0x00001fff50027589 */ /* 0x000ea200000e0000 */
[----:B------:R-:W-:Y:S01]  /*08d0*/  NOP ;  /* 0x0000000000007918 */ /* 0x000fe20000000000 */
[----:B--2---:R-:W-:-:S13]  /*08e0*/  ISETP.NE.AND P0, PT, R2, 0x4, PT ;  /* 0x000000040200780c */ /* 0x004fda0003f05270 */
[----:B------:R-:W-:Y:S05]  /*08f0*/  @P0 BRA `(.L_x_12) ;  /* 0x00000000004c0947 */ /* 0x000fea0003800000 */
[----:B-1----:R-:W1:Y:S01]  /*0900*/  S2UR UR6, SR_CgaCtaId ;  /* 0x00000000000679c3 */ /* 0x002e620000008800 */
[----:B------:R-:W-:Y:S01]  /*0910*/  UMOV UR4, 0x1e0 ;  /* 0x000001e000047882 */ /* 0x000fe20000000000 */
[----:B------:R-:W-:Y:S01]  /*0920*/  UMOV UR5, 0x400 ;  /* 0x0000040000057882 */ /* 0x000fe20000000000 */
[----:B------:R-:W-:Y:S01]  /*0930*/  USEL UR4, UR4, 0x1a0, UP3 ;  /* 0x000001a004047887 */ /* 0x000fe20009800000 */
[----:B------:R-:W-:Y:S01]  /*0940*/  UMOV UR8, 0x1 ;  /* 0x0000000100087882 */ /* 0x000fe20000000000 */
[----:B------:R-:W-:Y:S01]  /*0950*/  ELECT P0, URZ, PT ;  /* 0x0000000000ff782f */ /* 0x000fe20003800000 */
[----:B------:R-:W-:-:S04]  /*0960*/  UIADD3 UR8, UPT, UPT, -UR8, 0x100000, URZ ;  /* 0x0010000008087890 */ /* 0x000fc8000fffe1ff */
[----:B------:R-:W-:Y:S02]  /*0970*/  USHF.L.U32 UR9, UR8, 0xb, URZ ;  /* 0x0000000b08097899 */ /* 0x000fe400080006ff */
[----:B------:R-:W-:Y:S02]  /*0980*/  USHF.L.U32 UR8, UR8, 0x1, URZ ;  /* 0x0000000108087899 */ /* 0x000fe400080006ff */
[----:B-1----:R-:W-:Y:S02]  /*0990*/  ULEA UR6, UR6, UR5, 0x18 ;  /* 0x0000000506067291 */ /* 0x002fe4000f8ec0ff */
[----:B------:R-:W-:-:S04]  /*09a0*/  UIADD3 UR4, UPT, UPT, -UR4, 0x100000, URZ ;  /* 0x0010000004047890 */ /* 0x000fc8000fffe1ff */
[----:B------:R-:W-:Y:S02]  /*09b0*/  USHF.L.U32 UR5, UR4, 0xb, URZ ;  /* 0x0000000b04057899 */ /* 0x000fe400080006ff */
[----:B------:R-:W-:Y:S01]  /*09c0*/  USHF.L.U32 UR4, UR4, 0x1, URZ ;  /* 0x0000000104047899 */ /* 0x000fe200080006ff */
[----:B------:R-:W1:Y:S03]  /*09d0*/  FENCE.VIEW.ASYNC.S ;  /* 0x00000000000073c6 */ /* 0x000e660000000000 */
[----:B-1----:R2:W1:Y:S08]  /*09e0*/  SYNCS.EXCH.64 URZ, [UR6+0x60], UR8 ;  /* 0x0000600806ff75b2 */ /* 0x0024700008000100 */
[----:B------:R2:W1:Y:S01]  /*09f0*/  SYNCS.EXCH.64 URZ, [UR6+0x70], UR4 ;  /* 0x0000700406ff75b2 */ /* 0x0004620008000100 */
[----:B------:R2:W1:Y:S01]  /*0a00*/  SYNCS.EXCH.64 URZ, [UR6+0x68], UR8 ;  /* 0x0000680806ff75b2 */ /* 0x0004620008000100 */
[----:B------:R2:W1:Y:S02]  /*0a10*/  SYNCS.EXCH.64 URZ, [UR6+0x78], UR4 ;  /* 0x0000780406ff75b2 */ /* 0x0004640008000100 */
[----:B--2---:R-:W-:Y:S01]  /*0a20*/  NOP ;  /* 0x0000000000007918 */ /* 0x004fe20000000000 */
.L_x_12:
        /* <DEDUP_REMOVED lines=18> */
[----:B------:R2:W1:Y:S01]  /*0b50*/  SYNCS.EXCH.64 URZ, [UR4+0xa0], UR6 ;  /* 0x0000a00604ff75b2 */ /* 0x0004620008000100 */
[----:B------:R2:W1:Y:S01]  /*0b60*/  SYNCS.EXCH.64 URZ, [UR4+0x88], UR8 ;  /* 0x0000880804ff75b2 */ /* 0x0004620008000100 */
[----:B------:R2:W1:Y:S01]  /*0b70*/  SYNCS.EXCH.64 URZ, [UR4+0xa8], UR6 ;  /* 0x0000a80604ff75b2 */ /* 0x0004620008000100 */
[----:B------:R2:W1:Y:S01]  /*0b80*/  SYNCS.EXCH.64 URZ, [UR4+0x90], UR8 ;  /* 0x0000900804ff75b2 */ /* 0x0004620008000100 */
[----:B------:R2:W1:Y:S01]  /*0b90*/  SYNCS.EXCH.64 URZ, [UR4+0xb0], UR6 ;  /* 0x0000b00604ff75b2 */ /* 0x0004620008000100 */
[----:B------:R2:W1:Y:S01]  /*0ba0*/  SYNCS.EXCH.64 URZ, [UR4+0x98], UR8 ;  /* 0x0000980804ff75b2 */ /* 0x0004620008000100 */
[----:B------:R2:W1:Y:S02]  /*0bb0*/  SYNCS.EXCH.64 URZ, [UR4+0xb8], UR6 ;  /* 0x0000b80604ff75b2 */ /* 0x0004640008000100 */
[----:B--2---:R-:W-:Y:S01]  /*0bc0*/  NOP ;  /* 0x0000000000007918 */ /* 0x004fe20000000000 */
.L_x_13:
[----:B------:R-:W2:Y:S01]  /*0bd0*/  SHFL.IDX PT, R2, R80, RZ, 0x1f ;  /* 0x00001fff50027589 */ /* 0x000ea200000e0000 */
[----:B------:R-:W1:Y:S01]  /*0be0*/  S2UR UR48, SR_CgaCtaId ;  /* 0x00000000003079c3 */ /* 0x000e620000008800 */
[----:B------:R-:W-:Y:S01]  /*0bf0*/  NOP ;  /* 0x0000000000007918 */ /* 0x000fe20000000000 */
[----:B--2---:R-:W-:-:S13]  /*0c00*/  ISETP.NE.AND P0, PT, R2, 0x3, PT ;  /* 0x000000030200780c */ /* 0x004fda0003f05270 */
[----:B-1----:R-:W-:Y:S05]  /*0c10*/  @P0 BRA `(.L_x_14) ;  /* 0x0000000000340947 */ /* 0x002fea0003800000 */
[----:B------:R-:W-:Y:S01]  /*0c20*/  UMOV UR4, 0x400 ;  /* 0x0000040000047882 */ /* 0x000fe20000000000 */
[----:B------:R-:W-:Y:S01]  /*0c30*/  UMOV UR6, 0x20 ;  /* 0x0000002000067882 */ /* 0x000fe20000000000 */
[----:B------:R-:W-:Y:S02]  /*0c40*/  ULEA UR4, UR48, UR4, 0x18 ;  /* 0x0000000430047291 */ /* 0x000fe4000f8ec0ff */
[----:B------:R-:W-:-:S04]  /*0c50*/  UIADD3 UR6, UPT, UPT, -UR6, 0x100000, URZ ;  /* 0x0010000006067890 */ /* 0x000fc8000fffe1ff */
[----:B------:R-:W-:Y:S02]  /*0c60*/  USHF.L.U32 UR7, UR6, 0xb, URZ ;  /* 0x0000000b06077899 */ /* 0x000fe400080006ff */
[----:B------:R-:W-:Y:S01]  /*0c70*/  USHF.L.U32 UR6, UR6, 0x1, URZ ;  /* 0x0000000106067899 */ /* 0x000fe200080006ff */
[----:B------:R-:W-:Y:S01]  /*0c80*/  ELECT P0, URZ, PT ;  /* 0x0000000000ff782f */ /* 0x000fe20003800000 */
[----:B------:R-:W1:Y:S10]  /*0c90*/  FENCE.VIEW.ASYNC.S ;  /* 0x00000000000073c6 */ /* 0x000e740000000000 */
[----:B-1----:R1:W2:Y:S01]  /*0ca0*/  SYNCS.EXCH.64 URZ, [UR4+0xc0], UR6 ;  /* 0x0000c00604ff75b2 */ /* 0x0022a20008000100 */
[----:B------:R1:W1:Y:S01]  /*0cb0*/  SYNCS.EXCH.64 URZ, [UR4+0xd0], UR6 ;  /* 0x0000d00604ff75b2 */ /* 0x0002620008000100 */
[----:B------:R1:W1:Y:S01]  /*0cc0*/  SYNCS.EXCH.64 URZ, [UR4+0xc8], UR6 ;  /* 0x0000c80604ff75b2 */ /* 0x0002620008000100 */
[----:B------:R1:W1:Y:S01]  /*0cd0*/  SYNCS.EXCH.64 URZ, [UR4+0xd8], UR6 ;  /* 0x0000d80604ff75b2 */ /* 0x0002620008000100 */
[----:B------:R-:W-:Y:S01]  /*0ce0*/  NOP ;  /* 0x0000000000007918 */ /* 0x000fe20000000000 */
.L_x_14:
[----:B-1----:R-:W1:Y:S01]  /*0cf0*/  LDCU UR4, c[0x0][0x36c] ;  /* 0x00006d80ff0477ac */ /* 0x002e620008000800 */
[----:B------:R-:W-:Y:S01]  /*0d00*/  ISETP.NE.OR P3, PT, R0, 0x2, !P3 ;  /* 0x000000020000780c */ /* 0x000fe20005f65670 */
[----:B------:R-:W-:Y:S01]  /*0d10*/  NOP ;  /* 0x0000000000007918 */ /* 0x000fe20000000000 */
[----:B------:R-:W-:Y:S01]  /*0d20*/  LOP3.LUT R0, R76, 0x1f, RZ, 0xc0, !PT ;  /* 0x0000001f4c007812 */ /* 0x000fe200078ec0ff */
[----:B------:R-:W-:Y:S02]  /*0d30*/  UISETP.NE.AND UP4, UPT, UR18, URZ, UPT ;  /* 0x000000ff1200728c */ /* 0x000fe4000bf85270 */
[----:B-1----:R-:W-:-:S09]  /*0d40*/  UISETP.EQ.U32.AND UP6, UPT, UR4, 0x1, UPT ;  /* 0x000000010400788c */ /* 0x002fd2000bfc2070 */
[----:B------:R-:W-:Y:S05]  /*0d50*/  BRA.U !UP6, `(.L_x_15) ;  /* 0x000000010e087547 */ /* 0x000fea000b800000 */
[----:B--234-:R-:W-:Y:S01]  /*0d60*/  UCGABAR_ARV ;  /* 0x00000000000079c7 */ /* 0x01cfe20008000000 */
[----:B------:R-:W-:Y:S05]  /*0d70*/  BRA `(.L_x_16) ;  /* 0x0000000000047947 */ /* 0x000fea0003800000 */
.L_x_15:
[----:B--234-:R-:W-:Y:S01]  /*0d80*/  NOP ;  /* 0x0000000000007918 */ /* 0x01cfe20000000000 */
.L_x_16:
[----:B------:R-:W1:Y:S01]  /*0d90*/  S2UR UR46, SR_CTAID.X ;  /* 0x00000000002e79c3 */ /* 0x000e620000002500 */
[----:B------:R-:W-:-:S05]  /*0da0*/  CS2R.32 R3, SR_CgaSize ;  /* 0x0000000000037805 */ /* 0x000fca0000008a00 */
[----:B------:R-:W-:-:S05]  /*0db0*/  IMAD R3, R3, -0xa0, RZ ;  /* 0xffffff6003037824 */ /* 0x000fca00078e02ff */
[----:B------:R-:W-:-:S14]  /*0dc0*/  R2UR UR5, R3 ;  /* 0x00000000030572ca */ /* 0x000fdc00000e0000 */
[----:B------:R-:W2:Y:S01]  /*0dd0*/  LDCU UR5, c[0x0][UR5+0x2b0] ;  /* 0x00005600050577ac */ /* 0x000ea20008000800 */
[----:B------:R-:W-:-:S05]  /*0de0*/  CS2R.32 R3, SR_CgaSize ;  /* 0x0000000000037805 */ /* 0x000fca0000008a00 */
[----:B------:R-:W-:-:S05]  /*0df0*/  IMAD R3, R3, -0xa0, RZ ;  /* 0xffffff6003037824 */ /* 0x000fca00078e02ff */
[----:B------:R-:W-:-:S14]  /*0e00*/  R2UR UR4, R3 ;  /* 0x00000000030472ca */ /* 0x000fdc00000e0000 */
[----:B------:R-:W3:Y:S01]  /*0e10*/  LDCU UR4, c[0x0][UR4+0x2b4] ;  /* 0x00005680040477ac */ /* 0x000ee20008000800 */
[----:B------:R-:W4:Y:S01]  /*0e20*/  S2UR UR45, SR_CTAID.Y ;  /* 0x00000000002d79c3 */ /* 0x000f220000002600 */
[----:B------:R-:W-:-:S05]  /*0e30*/  CS2R.32 R3, SR_CgaSize ;  /* 0x0000000000037805 */ /* 0x000fca0000008a00 */
[----:B------:R-:W-:-:S05]  /*0e40*/  IMAD R3, R3, -0xa0, RZ ;  /* 0xffffff6003037824 */ /* 0x000fca00078e02ff */
[----:B------:R-:W-:-:S14]  /*0e50*/  R2UR UR60, R3 ;  /* 0x00000000033c72ca */ /* 0x000fdc00000e0000 */
[----:B------:R-:W3:Y:S01]  /*0e60*/  LDCU UR60, c[0x0][UR60+0x2a0] ;  /* 0x000054003c3c77ac */ /* 0x000ee20008000800 */
[----:B------:R-:W-:-:S05]  /*0e70*/  CS2R.32 R3, SR_CgaSize ;  /* 0x0000000000037805 */ /* 0x000fca0000008a00 */
[----:B------:R-:W-:-:S05]  /*0e80*/  IMAD R3, R3, -0xa0, RZ ;  /* 0xffffff6003037824 */ /* 0x000fca00078e02ff */
[----:B------:R-:W-:-:S14]  /*0e90*/  R2UR UR57, R3 ;  /* 0x00000000033972ca */ /* 0x000fdc00000e0000 */
[----:B------:R-:W3:Y:S01]  /*0ea0*/  LDCU UR57, c[0x0][UR57+0x2a4] ;  /* 0x00005480393977ac */ /* 0x000ee20008000800 */
[----:B------:R-:W-:Y:S01]  /*0eb0*/  USHF.L.U32 UR24, UR48, 0xa, URZ ;  /* 0x0000000a30187899 */ /* 0x000fe200080006ff */
[----:B------:R-:W3:Y:S01]  /*0ec0*/  LDCU UR19, c[0x0][0xb24] ;  /* 0x00016480ff1377ac */ /* 0x000ee20008000800 */
[----:B------:R-:W3:Y:S01]  /*0ed0*/  LDCU UR42, c[0x0][0xb24] ;  /* 0x00016480ff2a77ac */ /* 0x000ee20008000800 */
[----:B-1----:R-:W-:Y:S01]  /*0ee0*/  I2FP.F32.U32 R3, UR46 ;  /* 0x0000002e00037c45 */ /* 0x002fe20008201000 */
[----:B------:R-:W1:Y:S04]  /*0ef0*/  LDCU UR22, c[0x0][0xb30] ;  /* 0x00016600ff1677ac */ /* 0x000e680008000800 */
[----:B--2---:R-:W-:Y:S01]  /*0f00*/  FMUL R3, R3, UR5 ;  /* 0x0000000503037c20 */ /* 0x004fe20008400000 */
[----:B------:R-:W-:Y:S01]  /*0f10*/  ULOP3.LUT UR24, UR24, 0x400, URZ, 0xc0, !UPT ;  /* 0x0000040018187892 */ /* 0x000fe2000f8ec0ff */
[----:B----4-:R-:W-:-:S04]  /*0f20*/  I2FP.F32.U32 R2, UR45 ;  /* 0x0000002d00027c45 */ /* 0x010fc80008201000 */
[----:B------:R-:W2:Y:S01]  /*0f30*/  F2I.U32.TRUNC.NTZ R3, R3 ;  /* 0x0000000300037305 */ /* 0x000ea2000020f000 */
[----:B---3--:R-:W-:-:S07]  /*0f40*/  FMUL R2, R2, UR4 ;  /* 0x0000000402027c20 */ /* 0x008fce0008400000 */
[----:B------:R-:W3:Y:S01]  /*0f50*/  F2I.U32.TRUNC.NTZ R2, R2 ;  /* 0x0000000200027305 */ /* 0x000ee2000020f000 */
[----:B--2---:R-:W-:Y:S02]  /*0f60*/  R2UR UR5, R3 ;  /* 0x00000000030572ca */ /* 0x004fe400000e0000 */
[----:B---3--:R-:W-:Y:S02]  /*0f70*/  R2UR UR4, R2 ;  /* 0x00000000020472ca */ /* 0x008fe400000e0000 */
[----:B------:R-:W-:-:S09]  /*0f80*/  PRMT R2, RZ, 0x7610, R2 ;  /* 0x00007610ff027816 */ /* 0x000fd20000000002 */
[----:B------:R-:W-:-:S04]  /*0f90*/  UIADD3 UR5, UPT, UPT, -UR5, URZ, URZ ;  /* 0x000000ff05057290 */ /* 0x000fc8000fffe1ff */
[----:B------:R-:W-:Y:S02]  /*0fa0*/  UIMAD UR60, UR60, UR5, UR46 ;  /* 0x000000053c3c72a4 */ /* 0x000fe4000f8e022e */
[----:B------:R-:W-:-:S04]  /*0fb0*/  UIADD3 UR4, UPT, UPT, -UR4, URZ, URZ ;  /* 0x000000ff04047290 */ /* 0x000fc8000fffe1ff */
[----:B------:R-:W-:Y:S01]  /*0fc0*/  UIMAD UR57, UR57, UR4, UR45 ;  /* 0x00000004393972a4 */ /* 0x000fe2000f8e022d */
[----:B-1----:R-:W-:Y:S11]  /*0fd0*/  BRA.U UP4, `(.L_x_17) ;  /* 0x0000000104247547 */ /* 0x002ff6000b800000 */
[----:B------:R-:W-:-:S04]  /*0fe0*/  UISETP.NE.AND UP0, UPT, UR57, URZ, UPT ;  /* 0x000000ff3900728c */ /* 0x000fc8000bf05270 */
[----:B------:R-:W-:-:S04]  /*0ff0*/  UISETP.EQ.OR UP0, UPT, UR60, URZ, !UP0 ;  /* 0x000000ff3c00728c */ /* 0x000fc8000c702670 */
[----:B------:R-:W-:Y:S02]  /*1000*/  USEL UR5, URZ, 0x1, !UP0 ;  /* 0x00000001ff057887 */ /* 0x000fe4000c000000 */
[----:B------:R-:W-:-:S04]  /*1010*/  UISETP.NE.AND UP0, UPT, UR57, URZ, UPT ;  /* 0x000000ff3900728c */ /* 0x000fc8000bf05270 */
[----:B------:R-:W-:Y:S02]  /*1020*/  USEL UR4, URZ, 0x2, UP0 ;  /* 0x00000002ff047887 */ /* 0x000fe40008000000 */
[----:B------:R-:W-:-:S04]  /*1030*/  UISETP.NE.AND UP0, UPT, UR60, 0x1, UPT ;  /* 0x000000013c00788c */ /* 0x000fc8000bf05270 */
[----:B------:R-:W-:-:S04]  /*1040*/  USEL UR4, UR4, 0x2, UP0 ;  /* 0x0000000204047887 */ /* 0x000fc80008000000 */
[----:B------:R-:W-:-:S06]  /*1050*/  UIADD3 UR4, UPT, UPT, UR5, UR4, URZ ;  /* 0x0000000405047290 */ /* 0x000fcc000fffe0ff */
[----:B------:R-:W-:-:S07]  /*1060*/  MOV R2, UR4 ;  /* 0x0000000400027c02 */ /* 0x000fce0008000f00 */
.L_x_17:
[----:B------:R-:W1:Y:S01]  /*1070*/  S2UR UR36, SR_CTAID.Z ;  /* 0x00000000002479c3 */ /* 0x000e620000002700 */
[----:B------:R-:W-:-:S09]  /*1080*/  UISETP.GE.AND UP0, UPT, UR19, 0x1, UPT ;  /* 0x000000011300788c */ /* 0x000fd2000bf06270 */
[----:B------:R-:W-:Y:S05]  /*1090*/  BRA.U !UP0, `(.L_x_18) ;  /* 0x0000000108d07547 */ /* 0x000fea000b800000 */
[----:B------:R-:W2:Y:S01]  /*10a0*/  LDCU UR20, c[0x0][0xb0c] ;  /* 0x00016180ff1477ac */ /* 0x000ea20008000800 */
[----:B------:R-:W3:Y:S01]  /*10b0*/  LDCU.128 UR12, c[0x0][0xb10] ;  /* 0x00016200ff0c77ac */ /* 0x000ee20008000c00 */
[----:B------:R-:W4:Y:S01]  /*10c0*/  LDCU UR6, c[0x0][0x370] ;  /* 0x00006e00ff0677ac */ /* 0x000f220008000800 */
[----:B------:R-:W1:Y:S01]  /*10d0*/  LDCU UR7, c[0x0][0x374] ;  /* 0x00006e80ff0777ac */ /* 0x000e620008000800 */
[----:B------:R-:W1:Y:S01]  /*10e0*/  LDCU UR21, c[0x0][0xb20] ;  /* 0x00016400ff1577ac */ /* 0x000e620008000800 */
[----:B--2---:R-:W-:Y:S02]  /*10f0*/  UISETP.NE.AND UP0, UPT, UR20, 0x1, UPT ;  /* 0x000000011400788c */ /* 0x004fe4000bf05270 */
[----:B---3--:R-:W-:Y:S01]  /*1100*/  UIMAD.WIDE.U32 UR4, UR46, UR12, URZ ;  /* 0x0000000c2e0472a5 */ /* 0x008fe2000f8e00ff */
[----:B------:R-:W2:Y:S01]  /*1110*/  LDCU.64 UR8, c[0x0][0xb28] ;  /* 0x00016500ff0877ac */ /* 0x000ea20008000a00 */
[----:B----4-:R-:W-:Y:S02]  /*1120*/  UIMAD.WIDE.U32 UR10, UR6, UR12, URZ ;  /* 0x0000000c060a72a5 */ /* 0x010fe4000f8e00ff */
[----:B------:R-:W-:-:S02]  /*1130*/  USHF.R.U32.HI UR5, URZ, UR13, UR5 ;  /* 0x0000000dff057299 */ /* 0x000fc40008011605 */
[----:B------:R-:W-:Y:S02]  /*1140*/  UISETP.NE.AND UP2, UPT, UR19, 0x1, UPT ;  /* 0x000000011300788c */ /* 0x000fe4000bf45270 */
[----:B------:R-:W-:Y:S01]  /*1150*/  USEL UR5, UR46, UR5, !UP0 ;  /* 0x000000052e057287 */ /* 0x000fe2000c000000 */
[----:B------:R-:W-:Y:S01]  /*1160*/  UMOV UR10, UR11 ;  /* 0x0000000b000a7c82 */ /* 0x000fe20008000000 */
[----:B------:R-:W-:Y:S02]  /*1170*/  UIMAD.WIDE.U32 UR16, UR45, UR15, URZ ;  /* 0x0000000f2d1072a5 */ /* 0x000fe4000f8e00ff */
[----:B------:R-:W-:Y:S02]  /*1180*/  @UP0 USHF.R.U32.HI UR6, URZ, UR13, UR10 ;  /* 0x0000000dff060299 */ /* 0x000fe4000801160a */
[----:B------:R-:W-:Y:S02]  /*1190*/  UISETP.NE.AND UP0, UPT, UR14, 0x1, UPT ;  /* 0x000000010e00788c */ /* 0x000fe4000bf05270 */
[----:B-1----:R-:W-:-:S02]  /*11a0*/  UIMAD.WIDE.U32 UR10, UR7, UR15, URZ ;  /* 0x0000000f070a72a5 */ /* 0x002fc4000f8e00ff */
[----:B--2---:R-:W-:Y:S01]  /*11b0*/  UIMAD.WIDE.U32 UR12, UR6, UR8, URZ ;  /* 0x00000008060c72a5 */ /* 0x004fe2000f8e00ff */
[----:B------:R-:W-:Y:S02]  /*11c0*/  UMOV UR4, UR17 ;  /* 0x0000001100047c82 */ /* 0x000fe40008000000 */
[----:B------:R-:W-:Y:S02]  /*11d0*/  USHF.R.U32.HI UR4, URZ, UR21, UR4 ;  /* 0x00000015ff047299 */ /* 0x000fe40008011604 */
[----:B------:R-:W-:Y:S02]  /*11e0*/  UMOV UR10, UR11 ;  /* 0x0000000b000a7c82 */ /* 0x000fe40008000000 */
[----:B------:R-:W-:Y:S01]  /*11f0*/  UMOV UR12, UR13 ;  /* 0x0000000d000c7c82 */ /* 0x000fe20008000000 */
[----:B------:R-:W-:Y:S02]  /*1200*/  @UP0 USHF.R.U32.HI UR7, URZ, UR21, UR10 ;  /* 0x00000015ff070299 */ /* 0x000fe4000801160a */
[----:B------:R-:W-:-:S02]  /*1210*/  USEL UR4, UR45, UR4, !UP0 ;  /* 0x000000042d047287 */ /* 0x000fc4000c000000 */
[----:B------:R-:W-:Y:S02]  /*1220*/  UIMAD.WIDE.U32 UR10, UR7, UR8, URZ ;  /* 0x00000008070a72a5 */ /* 0x000fe4000f8e00ff */
[----:B------:R-:W-:Y:S02]  /*1230*/  @UP2 USHF.R.U32.HI UR6, URZ, UR9, UR12 ;  /* 0x00000009ff062299 */ /* 0x000fe4000801160c */
[----:B------:R-:W-:-:S03]  /*1240*/  UIMAD.WIDE.U32 UR12, UR4, UR8, URZ ;  /* 0x00000008040c72a5 */ /* 0x000fc6000f8e00ff */
[----:B------:R-:W-:Y:S02]  /*1250*/  UMOV UR10, UR11 ;  /* 0x0000000b000a7c82 */ /* 0x000fe40008000000 */
[----:B------:R-:W-:Y:S02]  /*1260*/  @UP2 USHF.R.U32.HI UR7, URZ, UR9, UR10 ;  /* 0x00000009ff072299 */ /* 0x000fe4000801160a */
[----:B------:R-:W-:Y:S02]  /*1270*/  UIMAD UR10, UR6, UR19, URZ ;  /* 0x00000013060a72a4 */ /* 0x000fe4000f8e02ff */
[----:B------:R-:W-:-:S04]  /*1280*/  UIMAD UR7, UR7, UR19, URZ ;  /* 0x00000013070772a4 */ /* 0x000fc8000f8e02ff */
[----:B------:R-:W-:-:S03]  /*1290*/  UISETP.GE.AND UP0, UPT, UR4, UR7, UPT ;  /* 0x000000070400728c */ /* 0x000fc6000bf06270 */
[----:B------:R-:W-:Y:S01]  /*12a0*/  UMOV UR7, UR13 ;  /* 0x0000000d00077c82 */ /* 0x000fe20008000000 */
[----:B------:R-:W-:Y:S02]  /*12b0*/  UISETP.GE.OR UP0, UPT, UR5, UR10, UP0 ;  /* 0x0000000a0500728c */ /* 0x000fe40008706670 */
[----:B------:R-:W-:Y:S02]  /*12c0*/  UIMAD.WIDE.U32 UR10, UR5, UR8, URZ ;  /* 0x00000008050a72a5 */ /* 0x000fe4000f8e00ff */
[----:B------:R-:W-:Y:S02]  /*12d0*/  USHF.R.U32.HI UR7, URZ, UR9, UR7 ;  /* 0x00000009ff077299 */ /* 0x000fe40008011607 */
[----:B------:R-:W-:Y:S02]  /*12e0*/  UIADD3 UR10, UPT, UPT, -UR4, URZ, URZ ;  /* 0x000000ff040a7290 */ /* 0x000fe4000fffe1ff */
[----:B------:R-:W-:Y:S02]  /*12f0*/  USEL UR7, UR4, UR7, !UP2 ;  /* 0x0000000704077287 */ /* 0x000fe4000d000000 */
[----:B------:R-:W-:Y:S01]  /*1300*/  UIMAD UR10, UR14, UR10, UR45 ;  /* 0x0000000a0e0a72a4 */ /* 0x000fe2000f8e022d */
[----:B------:R-:W-:Y:S01]  /*1310*/  @!UP0 UMOV UR8, UR11 ;  /* 0x0000000b00088c82 */ /* 0x000fe20008000000 */
[----:B------:R-:W-:-:S02]  /*1320*/  UIADD3 UR11, UPT, UPT, -UR5, URZ, URZ ;  /* 0x000000ff050b7290 */ /* 0x000fc4000fffe1ff */
[----:B------:R-:W-:Y:S02]  /*1330*/  @!UP0 USHF.R.U32.HI UR8, URZ, UR9, UR8 ;  /* 0x00000009ff088299 */ /* 0x000fe40008011608 */
[----:B------:R-:W-:Y:S02]  /*1340*/  UIADD3 UR9, UPT, UPT, -UR7, URZ, URZ ;  /* 0x000000ff07097290 */ /* 0x000fe4000fffe1ff */
[----:B------:R-:W-:Y:S02]  /*1350*/  @!UP0 USEL UR8, UR5, UR8, !UP2 ;  /* 0x0000000805088287 */ /* 0x000fe4000d000000 */
[----:B------:R-:W-:Y:S02]  /*1360*/  UIMAD UR9, UR19, UR9, UR4 ;  /* 0x00000009130972a4 */ /* 0x000fe4000f8e0204 */
[----:B------:R-:W-:Y:S02]  /*1370*/  @!UP0 UIADD3 UR7, UPT, UPT, UR7, -UR8, URZ ;  /* 0x8000000807078290 */ /* 0x000fe4000fffe0ff */
[----:B------:R-:W-:-:S02]  /*1380*/  @!UP0 UIMAD UR6, UR9, UR6, UR8 ;  /* 0x00000006090682a4 */ /* 0x000fc4000f8e0208 */
[----:B------:R-:W-:Y:S02]  /*1390*/  @!UP0 UIMAD UR4, UR7, UR19, UR5 ;  /* 0x00000013070482a4 */ /* 0x000fe4000f8e0205 */
[----:B------:R-:W-:Y:S02]  /*13a0*/  UIMAD UR46, UR20, UR11, UR46 ;  /* 0x0000000b142e72a4 */ /* 0x000fe4000f8e022e */
[----:B------:R-:W-:Y:S01]  /*13b0*/  UIMAD UR45, UR4, UR14, UR10 ;  /* 0x0000000e042d72a4 */ /* 0x000fe2000f8e020a */
[----:B------:R-:W-:Y:S02]  /*13c0*/  @!UP0 UMOV UR5, UR6 ;  /* 0x0000000600058c82 */ /* 0x000fe40008000000 */
[----:B------:R-:W-:-:S12]  /*13d0*/  UIMAD UR46, UR5, UR20, UR46 ;  /* 0x00000014052e72a4 */ /* 0x000fd8000f8e022e */
.L_x_18:
[----:B------:R-:W-:-:S09]  /*13e0*/  UISETP.NE.AND UP0, UPT, UR22, 0x1, UPT ;  /* 0x000000011600788c */ /* 0x000fd2000bf05270 */
[----:B------:R-:W-:Y:S05]  /*13f0*/  BRA.U UP0, `(.L_x_19) ;  /* 0x0000000100407547 */ /* 0x000fea000b800000 */
[----:B------:R-:W2:Y:S01]  /*1400*/  LDCU.128 UR8, c[0x0][0xb10] ;  /* 0x00016200ff0877ac */ /* 0x000ea20008000c00 */
[----:B------:R-:W3:Y:S01]  /*1410*/  LDCU UR12, c[0x0][0xb0c] ;  /* 0x00016180ff0c77ac */ /* 0x000ee20008000800 */
[----:B------:R-:W4:Y:S01]  /*1420*/  LDCU UR13, c[0x0][0xb20] ;  /* 0x00016400ff0d77ac */ /* 0x000f220008000800 */
[----:B--2---:R-:W-:Y:S02]  /*1430*/  UIMAD.WIDE.U32 UR4, UR46, UR8, URZ ;  /* 0x000000082e0472a5 */ /* 0x004fe4000f8e00ff */
[----:B------:R-:W-:Y:S02]  /*1440*/  UIMAD.WIDE.U32 UR6, UR45, UR11, URZ ;  /* 0x0000000b2d0672a5 */ /* 0x000fe4000f8e00ff */
[----:B---3--:R-:W-:Y:S02]  /*1450*/  UISETP.NE.AND UP0, UPT, UR12, 0x1, UPT ;  /* 0x000000010c00788c */ /* 0x008fe4000bf05270 */
[----:B------:R-:W-:-:S03]  /*1460*/  USHF.R.U32.HI UR5, URZ, UR9, UR5 ;  /* 0x00000009ff057299 */ /* 0x000fc60008011605 */
[----:B------:R-:W-:Y:S01]  /*1470*/  UMOV UR4, UR7 ;  /* 0x0000000700047c82 */ /* 0x000fe20008000000 */
[----:B------:R-:W-:Y:S02]  /*1480*/  USEL UR5, UR46, UR5, !UP0 ;  /* 0x000000052e057287 */ /* 0x000fe4000c000000 */
[----:B------:R-:W-:Y:S02]  /*1490*/  UISETP.NE.AND UP0, UPT, UR10, 0x1, UPT ;  /* 0x000000010a00788c */ /* 0x000fe4000bf05270 */
[----:B----4-:R-:W-:-:S04]  /*14a0*/  USHF.R.U32.HI UR4, URZ, UR13, UR4 ;  /* 0x0000000dff047299 */ /* 0x010fc80008011604 */
[----:B------:R-:W-:-:S04]  /*14b0*/  USEL UR4, UR45, UR4, !UP0 ;  /* 0x000000042d047287 */ /* 0x000fc8000c000000 */
[----:B------:R-:W-:Y:S02]  /*14c0*/  UIADD3 UR6, UPT, UPT, UR5, -UR4, URZ ;  /* 0x8000000405067290 */ /* 0x000fe4000fffe0ff */
[----:B------:R-:W-:Y:S02]  /*14d0*/  UIADD3 UR4, UPT, UPT, -UR5, UR4, URZ ;  /* 0x0000000405047290 */ /* 0x000fe4000fffe1ff */
[----:B------:R-:W-:Y:S02]  /*14e0*/  UIMAD UR45, UR6, UR10, UR45 ;  /* 0x0000000a062d72a4 */ /* 0x000fe4000f8e022d */
[----:B------:R-:W-:-:S12]  /*14f0*/  UIMAD UR46, UR4, UR12, UR46 ;  /* 0x0000000c042e72a4 */ /* 0x000fd8000f8e022e */
.L_x_19:
[----:B------:R-:W-:Y:S01]  /*1500*/  UISETP.NE.AND UP0, UPT, UR18, 0x2, UPT ;  /* 0x000000021200788c */ /* 0x000fe2000bf05270 */
[----:B------:R-:W-:Y:S09]  /*1510*/  BRA.U !UP6, `(.L_x_20) ;  /* 0x000000010e0c7547 */ /* 0x000ff2000b800000 */
[----:B------:R-:W-:Y:S01]  /*1520*/  UCGABAR_WAIT ;  /* 0x0000000000007dc7 */ /* 0x000fe20008000000 */
[----:B------:R-:W-:Y:S01]  /*1530*/  CCTL.IVALL ;  /* 0x00000000ff00798f */ /* 0x000fe20002000000 */
[----:B------:R-:W-:Y:S05]  /*1540*/  BRA `(.L_x_21) ;  /* 0x0000000000047947 */ /* 0x000fea0003800000 */
.L_x_20:
[----:B------:R-:W-:Y:S06]  /*1550*/  BAR.SYNC.DEFER_BLOCKING 0x0 ;  /* 0x0000000000007b1d */ /* 0x000fec0000010000 */
.L_x_21:
[----:B------:R-:W-:Y:S05]  /*1560*/  BRA.U UP0, `(.L_x_22) ;  /* 0x0000001100c07547 */ /* 0x000fea000b800000 */
[----:B------:R-:W2:Y:S01]  /*1570*/  LDCU UR6, c[0x0][0x38c] ;  /* 0x00007180ff0677ac */ /* 0x000ea20008000800 */
[----:B------:R-:W-:Y:S01]  /*1580*/  PLOP3.LUT P1, PT, PT, PT, UP3, 0x80, 0x8 ;  /* 0x000000000008781c */ /* 0x000fe20003f2f038 */
[----:B------:R-:W-:Y:S01]  /*1590*/  IMAD.MOV.U32 R12, RZ, RZ, 0x1 ;  /* 0x00000001ff0c7424 */ /* 0x000fe200078e00ff */
[----:B------:R-:W-:Y:S01]  /*15a0*/  ISETP.EQ.OR P2, PT, R0, RZ, P3 ;  /* 0x000000ff0000720c */ /* 0x000fe20001f42670 */
[----:B------:R-:W-:Y:S01]  /*15b0*/  UISETP.NE.AND UP1, UPT, UR18, URZ, UPT ;  /* 0x000000ff1200728c */ /* 0x000fe2000bf25270 */
[----:B------:R-:W-:Y:S01]  /*15c0*/  PLOP3.LUT P1, PT, P1, PT, PT, 0x8, 0x80 ;  /* 0x000000000080781c */ /* 0x000fe20000f2e170 */
[----:B------:R-:W-:Y:S01]  /*15d0*/  USEL UR25, URZ, 0x1, UP5 ;  /* 0x00000001ff197887 */ /* 0x000fe2000a800000 */
[----:B------:R-:W-:Y:S01]  /*15e0*/  CS2R R10, SRZ ;  /* 0x00000000000a7805 */ /* 0x000fe2000001ff00 */
[----:B------:R-:W-:Y:S01]  /*15f0*/  IMAD.MOV.U32 R9, RZ, RZ, RZ ;  /* 0x000000ffff097224 */ /* 0x000fe200078e00ff */
[----:B------:R-:W3:Y:S01]  /*1600*/  LDCU UR39, c[0x0][0x370] ;  /* 0x00006e00ff2777ac */ /* 0x000ee20008000800 */
[----:B------:R-:W-:Y:S01]  /*1610*/  IMAD.MOV.U32 R8, RZ, RZ, 0x1 ;  /* 0x00000001ff087424 */ /* 0x000fe200078e00ff */
[----:B------:R-:W4:Y:S01]  /*1620*/  LDCU.64 UR28, c[0x0][0x348] ;  /* 0x00006900ff1c77ac */ /* 0x000f220008000a00 */
[----:B------:R-:W-:-:S02]  /*1630*/  USHF.R.U32.HI UR44, URZ, 0x5, UR24 ;  /* 0x00000005ff2c7899 */ /* 0x000fc40008011618 */
[----:B--2---:R-:W-:Y:S02]  /*1640*/  UIADD3 UR5, UPT, UPT, UR6, 0x1f, URZ ;  /* 0x0000001f06057890 */ /* 0x004fe4000fffe0ff */
[----:B------:R-:W-:Y:S02]  /*1650*/  UIADD3 UR47, UPT, UPT, UR6, 0x3e, URZ ;  /* 0x0000003e062f7890 */ /* 0x000fe4000fffe0ff */
[----:B------:R-:W-:Y:S01]  /*1660*/  USHF.R.S32.HI UR4, URZ, 0x1f, UR5 ;  /* 0x0000001fff047899 */ /* 0x000fe20008011405 */
[----:B------:R-:W2:Y:S03]  /*1670*/  LDCU UR38, c[0x0][0x374] ;  /* 0x00006e80ff2677ac */ /* 0x000ea60008000800 */
[----:B------:R-:W-:Y:S02]  /*1680*/  ULEA.HI UR4, UR4, UR5, URZ, 0x5 ;  /* 0x0000000504047291 */ /* 0x000fe4000f8f28ff */
[----:B------:R-:W-:-:S02]  /*1690*/  USEL UR25, UR25, 0x2, UP1 ;  /* 0x0000000219197887 */ /* 0x000fc40008800000 */
[----:B------:R-:W-:Y:S02]  /*16a0*/  USHF.R.S32.HI UR41, URZ, 0x5, UR4 ;  /* 0x00000005ff297899 */ /* 0x000fe40008011404 */
[----:B------:R-:W-:Y:S02]  /*16b0*/  UIADD3 UR4, UPT, UPT, UR6, -0x1, URZ ;  /* 0xffffffff06047890 */ /* 0x000fe4000fffe0ff */
[----:B------:R-:W-:Y:S02]  /*16c0*/  UISETP.LT.U32.AND UP0, UPT, UR41, 0x4, UPT ;  /* 0x000000042900788c */ /* 0x000fe4000bf01070 */
[----:B------:R-:W-:Y:S02]  /*16d0*/  UISETP.GE.U32.AND UP2, UPT, UR4, -0x3f, UPT ;  /* 0xffffffc10400788c */ /* 0x000fe4000bf46070 */
[----:B------:R-:W-:Y:S01]  /*16e0*/  USEL UR40, UR41, 0x4, UP0 ;  /* 0x0000000429287887 */ /* 0x000fe20008000000 */
[----:B------:R-:W-:-:S03]  /*16f0*/  UMOV UR5, URZ ;  /* 0x000000ff00057c82 */ /* 0x000fc60008000000 */
[----:B------:R-:W-:Y:S02]  /*1700*/  UIADD3 UR21, UPT, UPT, UR40, -0x1, URZ ;  /* 0xffffffff28157890 */ /* 0x000fe4000fffe0ff */
[----:B------:R-:W-:-:S03]  /*1710*/  UIADD3 UR43, UPT, UPT, UR41, -UR40, URZ ;  /* 0x80000028292b7290 */ /* 0x000fc6000fffe0ff */
[----:B------:R-:W-:-:S04]  /*1720*/  @UP2 UIADD3 UR21, UPT, UPT, UR40, URZ, URZ ;  /* 0x000000ff28152290 */ /* 0x000fc8000fffe0ff */
[----:B--234-:R-:W-:-:S12]  /*1730*/  UIADD3 UR21, UPT, UPT, UR21, 0x1, URZ ;  /* 0x0000000115157890 */ /* 0x01cfd8000fffe0ff */
.L_x_42:
[----:B------:R-:W-:Y:S01]  /*1740*/  UISETP.NE.AND UP0, UPT, UR48, URZ, UPT ;  /* 0x000000ff3000728c */ /* 0x000fe2000bf05270 */
[----:B------:R-:W2:Y:S08]  /*1750*/  S2UR UR48, SR_CgaCtaId ;  /* 0x00000000003079c3 */ /* 0x000eb00000008800 */
[----:B------:R-:W-:Y:S05]  /*1760*/  BRA.U UP0, `(.L_x_23) ;  /* 0x0000000100347547 */ /* 0x000fea000b800000 */
[----:B------:R-:W3:Y:S01]  /*1770*/  S2R R0, SR_CgaCtaId ;  /* 0x0000000000007919 */ /* 0x000ee20000008800 */
[----:B------:R-:W-:-:S04]  /*1780*/  MOV R2, 0x400 ;  /* 0x0000040000027802 */ /* 0x000fc80000000f00 */
[----:B---3--:R-:W-:Y:S02]  /*1790*/  LEA R0, R0, R2, 0x18 ;  /* 0x0000000200007211 */ /* 0x008fe400078ec0ff */
[----:B------:R-:W-:-:S03]  /*17a0*/  SHF.L.U32 R2, R8, 0x1f, RZ ;  /* 0x0000001f08027819 */ /* 0x000fc600000006ff */
[----:B------:R-:W-:-:S04]  /*17b0*/  IMAD R0, R9, 0x8, R0 ;  /* 0x0000000809007824 */ /* 0x000fc800078e0200 */
[----:B------:R-:W3:Y:S02]  /*17c0*/  SYNCS.PHASECHK.TRANS64.TRYWAIT P0, [R0+URZ+0xd0], R2 ;  /* 0x0000d002000075a7 */ /* 0x000ee400080011ff */
[----:B---3--:R-:W-:Y:S05]  /*17d0*/  @!P0 BRA `(.L_x_24) ;  /* 0x0000004c00c08947 */ /* 0x008fea0003800000 */
.L_x_102:
[----:B------:R-:W-:Y:S01]  /*17e0*/  VIADD R9, R9, 0x1 ;  /* 0x0000000109097836 */ /* 0x000fe20000000000 */
[----:B------:R3:W-:Y:S04]  /*17f0*/  SYNCS.ARRIVE.TRANS64.A1T0 RZ, [R0+URZ+0xc0], RZ ;  /* 0x0000c0ff00ff79a7 */ /* 0x0007e800081000ff */
[----:B------:R-:W-:-:S04]  /*1800*/  ISETP.NE.AND P0, PT, R9, 0x2, PT ;  /* 0x000000020900780c */ /* 0x000fc80003f05270 */
[----:B------:R-:W-:Y:S02]  /*1810*/  SEL R9, R9, RZ, P0 ;  /* 0x000000ff09097207 */ /* 0x000fe40000000000 */
[----:B---3--:R-:W-:-:S04]  /*1820*/  SEL R0, RZ, 0x1, P0 ;  /* 0x00000001ff007807 */ /* 0x008fc80000000000 */
[----:B------:R-:W-:-:S07]  /*1830*/  LOP3.LUT R8, R8, R0, RZ, 0x3c, !PT ;  /* 0x0000000008087212 */ /* 0x000fce00078e3cff */
.L_x_23:
[----:B------:R-:W-:Y:S01]  /*1840*/  UMOV UR6, 0x400 ;  /* 0x0000040000067882 */ /* 0x000fe20000000000 */
[----:B------:R-:W-:Y:S01]  /*1850*/  SHF.L.U32 R0, R12, 0x1f, RZ ;  /* 0x0000001f0c007819 */ /* 0x000fe200000006ff */
[----:B--2---:R-:W-:Y:S02]  /*1860*/  ULEA UR6, UR48, UR6, 0x18 ;  /* 0x0000000630067291 */ /* 0x004fe4000f8ec0ff */
[----:B------:R-:W-:Y:S02]  /*1870*/  UISETP.GE.U32.AND UP0, UPT, UR47, 0x3f, UPT ;  /* 0x0000003f2f00788c */ /* 0x000fe4000bf06070 */
[----:B------:R-:W-:Y:S02]  /*1880*/  ULEA UR4, UR5, UR6, 0x3 ;  /* 0x0000000605047291 */ /* 0x000fe4000f8e18ff */
[----:B------:R-:W-:Y:S02]  /*1890*/  USHF.L.U32 UR35, UR46, 0x6, URZ ;  /* 0x000000062e237899 */ /* 0x000fe400080006ff */
[----:B------:R-:W-:Y:S01]  /*18a0*/  ULEA UR11, UR45, UR44, 0x6 ;  /* 0x0000002c2d0b7291 */ /* 0x000fe2000f8e30ff */
[----:B------:R-:W-:-:S04]  /*18b0*/  UMOV UR13, URZ ;  /* 0x000000ff000d7c82 */ /* 0x000fc80008000000 */
[----:B------:R2:W3:Y:S01]  /*18c0*/  SYNCS.PHASECHK.TRANS64.TRYWAIT P0, [UR4+0x20], R0 ;  /* 0x00002000ff0075a7 */ /* 0x0004e20008001104 */
[----:B------:R-:W-:Y:S06]  /*18d0*/  BRA.U !UP0, `(.L_x_25) ;  /* 0x0000000108bc7547 */ /* 0x000fec000b800000 */
[----:B------:R-:W-:Y:S01]  /*18e0*/  UMOV UR7, URZ ;  /* 0x000000ff00077c82 */ /* 0x000fe20008000000 */
[----:B------:R-:W-:-:S05]  /*18f0*/  UMOV UR4, UR5 ;  /* 0x0000000500047c82 */ /* 0x000fca0008000000 */
.L_x_31:
[----:B------:R-:W-:Y:S01]  /*1900*/  ULEA UR33, UR4, UR6, 0x3 ;  /* 0x0000000604217291 */ /* 0x000fe2000f8e18ff */
[----:B---3--:R-:W-:Y:S01]  /*1910*/  @!P3 MOV R2, 0x1000 ;  /* 0x000010000002b802 */ /* 0x008fe20000000f00 */
[----:B-1-34-:R-:W-:Y:S10]  /*1920*/  @P0 BRA `(.L_x_26) ;  /* 0x00000000000c0947 */ /* 0x01aff40003800000 */
[----:B------:R-:W-:-:S04]  /*1930*/  SHF.L.U32 R3, R12, 0x1f, RZ ;  /* 0x0000001f0c037819 */ /* 0x000fc800000006ff */
[----:B------:R-:W3:Y:S02]  /*1940*/  SYNCS.PHASECHK.TRANS64.TRYWAIT P0, [UR33+0x20], R3 ;  /* 0x00002003ff0075a7 */ /* 0x000ee40008001121 */
[----:B---3--:R-:W-:Y:S05]  /*1950*/  @!P0 BRA `(.L_x_27) ;  /* 0x0000004c00748947 */ /* 0x008fea0003800000 */
.L_x_26:
[----:B------:R3:W-:Y:S01]  /*1960*/  @!P3 SYNCS.ARRIVE.TRANS64 RZ, [UR33], R2 ;  /* 0x00000002ffffb9a7 */ /* 0x0007e20008000021 */
[----:B------:R-:W-:-:S04]  /*1970*/  ULOP3.LUT UR5, UR25, 0x2, URZ, 0xfc, !UPT ;  /* 0x0000000219057892 */ /* 0x000fc8000f8efcff */
[----:B------:R-:W-:-:S09]  /*1980*/  UISETP.NE.AND UP0, UPT, UR5, 0x2, UPT ;  /* 0x000000020500788c */ /* 0x000fd2000bf05270 */
[----:B------:R-:W-:Y:S05]  /*1990*/  BRA.U UP0, `(.L_x_28) ;  /* 0x0000000100047547 */ /* 0x000fea000b800000 */
[----:B-1----:R-:W-:Y:S05]  /*19a0*/  BPT.TRAP 0x1 ;  /* 0x000000040000795c */ /* 0x002fea0000300000 */
.L_x_28:
[----:B------:R-:W-:Y:S04]  /*19b0*/  BSSY.RECONVERGENT B0, `(.L_x_29) ;  /* 0x0000003000007945 */ /* 0x000fe80003800200 */
[----:B------:R-:W-:Y:S05]  /*19c0*/  @P2 BRA `(.L_x_30) ;  /* 0x0000000000042947 */ /* 0x000fea0003800000 */
[----:B-1----:R-:W-:Y:S05]  /*19d0*/  BPT.TRAP 0x1 ;  /* 0x000000040000795c */ /* 0x002fea0000300000 */
.L_x_30:
[----:B-1----:R-:W-:Y:S05]  /*19e0*/  BSYNC.RECONVERGENT B0 ;  /* 0x0000000000007941 */ /* 0x002fea0003800200 */
.L_x_29:
[----:B------:R-:W-:Y:S02]  /*19f0*/  UIADD3 UR5, UPT, UPT, UR4, 0x1, URZ ;  /* 0x0000000104057890 */ /* 0x000fe4000fffe0ff */
[----:B------:R-:W-:Y:S02]  /*1a00*/  USHF.L.U32 UR34, UR7, 0x5, URZ ;  /* 0x0000000507227899 */ /* 0x000fe400080006ff */
[----:B------:R-:W-:Y:S02]  /*1a10*/  UISETP.NE.AND UP0, UPT, UR5, 0x4, UPT ;  /* 0x000000040500788c */ /* 0x000fe4000bf05270 */
[----:B------:R-:W-:Y:S02]  /*1a20*/  USHF.L.U32 UR32, UR4, 0xb, URZ ;  /* 0x0000000b04207899 */ /* 0x000fe400080006ff */
[----:B------:R-:W-:Y:S02]  /*1a30*/  USEL UR9, URZ, 0x1, UP0 ;  /* 0x00000001ff097887 */ /* 0x000fe40008000000 */
[----:B------:R-:W-:-:S02]  /*1a40*/  USEL UR5, UR5, URZ, UP0 ;  /* 0x000000ff05057287 */ /* 0x000fc40008000000 */
[----:B------:R-:W-:Y:S02]  /*1a50*/  UIADD3 UR14, UP0, UPT, UR28, 0x180, URZ ;  /* 0x000001801c0e7890 */ /* 0x000fe4000ff1e0ff */
[----:B------:R-:W-:Y:S01]  /*1a60*/  ULEA UR8, UR5, UR6, 0x3 ;  /* 0x0000000605087291 */ /* 0x000fe2000f8e18ff */
[----:B------:R-:W-:Y:S01]  /*1a70*/  LOP3.LUT R12, R12, UR9, RZ, 0x3c, !PT ;  /* 0x000000090c0c7c12 */ /* 0x000fe2000f8e3cff */
[----:B------:R-:W-:Y:S02]  /*1a80*/  UIADD3 UR7, UPT, UPT, UR7, 0x1, URZ ;  /* 0x0000000107077890 */ /* 0x000fe4000fffe0ff */
[----:B------:R-:W-:Y:S01]  /*1a90*/  UIADD3 UR16, UP1, UPT, UR28, 0x80, URZ ;  /* 0x000000801c107890 */ /* 0x000fe2000ff3e0ff */
[----:B--2---:R-:W-:Y:S01]  /*1aa0*/  SHF.L.U32 R0, R12, 0x1f, RZ ;  /* 0x0000001f0c007819 */ /* 0x004fe200000006ff */
[----:B------:R-:W-:Y:S02]  /*1ab0*/  UIADD3.X UR15, UPT, UPT, URZ, UR29, URZ, UP0, !UPT ;  /* 0x0000001dff0f7290 */ /* 0x000fe400087fe4ff */
[----:B------:R-:W-:Y:S01]  /*1ac0*/  UISETP.NE.AND UP0, UPT, UR7, UR21, UPT ;  /* 0x000000150700728c */ /* 0x000fe2000bf05270 */
[----:B------:R4:W1:Y:S01]  /*1ad0*/  SYNCS.PHASECHK.TRANS64.TRYWAIT P0, [UR8+0x20], R0 ;  /* 0x00002000ff0075a7 */ /* 0x0008620008001108 */
[----:B------:R-:W-:-:S02]  /*1ae0*/  ULOP3.LUT UR8, UR32, UR24, URZ, 0xfc, !UPT ;  /* 0x0000001820087292 */ /* 0x000fc4000f8efcff */
[----:B------:R-:W-:Y:S02]  /*1af0*/  UIADD3.X UR17, UPT, UPT, URZ, UR29, URZ, UP1, !UPT ;  /* 0x0000001dff117290 */ /* 0x000fe40008ffe4ff */
[----:B------:R-:W-:Y:S02]  /*1b00*/  UIADD3 UR32, UPT, UPT, UR6, 0x2400, UR32 ;  /* 0x0000240006207890 */ /* 0x000fe4000fffe020 */
[----:B------:R-:W-:Y:S01]  /*1b10*/  UIADD3 UR8, UPT, UPT, UR6, 0x4400, UR8 ;  /* 0x0000440006087890 */ /* 0x000fe2000fffe008 */
[----:B------:R-:W-:Y:S01]  /*1b20*/  UMOV UR18, 0x0 ;  /* 0x0000000000127882 */ /* 0x000fe20000000000 */
[----:B------:R-:W-:Y:S01]  /*1b30*/  UMOV UR19, 0x10000000 ;  /* 0x1000000000137882 */ /* 0x000fe20000000000 */
[----:B------:R-:W-:Y:S01]  /*1b40*/  UMOV UR4, 0x30000 ;  /* 0x0003000000047882 */ /* 0x000fe20000000000 */
[----:B------:R-:W-:Y:S01]  /*1b50*/  UMOV UR12, UR36 ;  /* 0x00000024000c7c82 */ /* 0x000fe20008000000 */
[----:B------:R-:W-:Y:S01]  /*1b60*/  UMOV UR9, UR33 ;  /* 0x0000002100097c82 */ /* 0x000fe20008000000 */
[----:B------:R-:W-:Y:S01]  /*1b70*/  UMOV UR10, UR34 ;  /* 0x00000022000a7c82 */ /* 0x000fe20008000000 */
[----:B------:R-:W-:Y:S01]  /*1b80*/  UTMALDG.3D [UR32], [UR16], desc[UR18] ;  /* 0x00001220100075b4 */ /* 0x000fe20008011000 */
[----:B------:R-:W-:Y:S01]  /*1b90*/  UMOV UR13, UR21 ;  /* 0x00000015000d7c82 */ /* 0x000fe20008000000 */
[----:B------:R2:W-:Y:S02]  /*1ba0*/  UTMALDG.3D.MULTICAST [UR8], [UR14], UR4, desc[UR18] ;  /* 0x000012080e0073b4 */ /* 0x0005e40008011804 */
[----:B--2---:R-:W-:Y:S01]  /*1bb0*/  UMOV UR4, UR5 ;  /* 0x0000000500047c82 */ /* 0x004fe20008000000 */
[----:B------:R-:W-:Y:S05]  /*1bc0*/  BRA.U UP0, `(.L_x_31) ;  /* 0xfffffffd004c7547 */ /* 0x000fea000b83ffff */
.L_x_25:
[----:B------:R-:W-:Y:S01]  /*1bd0*/  ULEA UR4, UR5, UR6, 0x3 ;  /* 0x0000000605047291 */ /* 0x000fe2000f8e18ff */
[----:B--2-4-:R-:W-:Y:S01]  /*1be0*/  SHF.L.U32 R0, R12, 0x1f, RZ ;  /* 0x0000001f0c007819 */ /* 0x014fe200000006ff */
[----:B------:R-:W-:Y:S01]  /*1bf0*/  @!P1 SYNCS.ARRIVE.TRANS64.A1T0 RZ, [UR6+0x58], RZ ;  /* 0x000058ffffff99a7 */ /* 0x000fe20008100006 */
[----:B------:R-:W-:-:S06]  /*1c00*/  UISETP.GT.AND UP0, UPT, UR41, UR40, UPT ;  /* 0x000000282900728c */ /* 0x000fcc000bf04270 */
[----:B-1-3--:R1:W2:Y:S03]  /*1c10*/  SYNCS.PHASECHK.TRANS64.TRYWAIT P0, [UR4+0x20], R0 ;  /* 0x00002000ff0075a7 */ /* 0x00a2a60008001104 */
[----:B------:R-:W-:Y:S05]  /*1c20*/  BRA.U !UP0, `(.L_x_32) ;  /* 0x0000000108c07547 */ /* 0x000fea000b800000 */
[----:B------:R-:W-:Y:S01]  /*1c30*/  UIADD3 UR26, UPT, UPT, UR43, UR13, URZ ;  /* 0x0000000d2b1a7290 */ /* 0x000fe2000fffe0ff */
[----:B------:R-:W-:-:S11]  /*1c40*/  UMOV UR4, UR5 ;  /* 0x0000000500047c82 */ /* 0x000fd60008000000 */
.L_x_38:
[----:B------:R-:W-:Y:S01]  /*1c50*/  ULEA UR17, UR4, UR6, 0x3 ;  /* 0x0000000604117291 */ /* 0x000fe2000f8e18ff */
[----:B--2---:R-:W-:Y:S01]  /*1c60*/  @!P3 MOV R2, 0x1000 ;  /* 0x000010000002b802 */ /* 0x004fe20000000f00 */
[----:B--234-:R-:W-:Y:S10]  /*1c70*/  @P0 BRA `(.L_x_33) ;  /* 0x00000000000c0947 */ /* 0x01cff40003800000 */
[----:B------:R-:W-:-:S04]  /*1c80*/  SHF.L.U32 R3, R12, 0x1f, RZ ;  /* 0x0000001f0c037819 */ /* 0x000fc800000006ff */
[----:B------:R-:W2:Y:S02]  /*1c90*/  SYNCS.PHASECHK.TRANS64.TRYWAIT P0, [UR17+0x20], R3 ;  /* 0x00002003ff0075a7 */ /* 0x000ea40008001111 */
[----:B--2---:R-:W-:Y:S05]  /*1ca0*/  @!P0 BRA `(.L_x_34) ;  /* 0x0000004800b88947 */ /* 0x004fea0003800000 */
.L_x_33:
[----:B------:R2:W-:Y:S01]  /*1cb0*/  @!P3 SYNCS.ARRIVE.TRANS64 RZ, [UR17], R2 ;  /* 0x00000002ffffb9a7 */ /* 0x0005e20008000011 */
[----:B------:R-:W-:-:S04]  /*1cc0*/  ULOP3.LUT UR5, UR25, 0x2, URZ, 0xfc, !UPT ;  /* 0x0000000219057892 */ /* 0x000fc8000f8efcff */
[----:B------:R-:W-:-:S09]  /*1cd0*/  UISETP.NE.AND UP0, UPT, UR5, 0x2, UPT ;  /* 0x000000020500788c */ /* 0x000fd2000bf05270 */
[----:B------:R-:W-:Y:S05]  /*1ce0*/  BRA.U UP0, `(.L_x_35) ;  /* 0x0000000100047547 */ /* 0x000fea000b800000 */
[----:B------:R-:W-:Y:S05]  /*1cf0*/  BPT.TRAP 0x1 ;  /* 0x000000040000795c */ /* 0x000fea0000300000 */
.L_x_35:
[----:B------:R-:W-:Y:S04]  /*1d00*/  BSSY.RECONVERGENT B0, `(.L_x_36) ;  /* 0x0000003000007945 */ /* 0x000fe80003800200 */
[----:B------:R-:W-:Y:S05]  /*1d10*/  @P2 BRA `(.L_x_37) ;  /* 0x0000000000042947 */ /* 0x000fea0003800000 */
[----:B------:R-:W-:Y:S05]  /*1d20*/  BPT.TRAP 0x1 ;  /* 0x000000040000795c */ /* 0x000fea0000300000 */
.L_x_37:
[----:B------:R-:W-:Y:S05]  /*1d30*/  BSYNC.RECONVERGENT B0 ;  /* 0x0000000000007941 */ /* 0x000fea0003800200 */
.L_x_36:
[----:B------:R-:W-:Y:S02]  /*1d40*/  UIADD3 UR5, UPT, UPT, UR4, 0x1, URZ ;  /* 0x0000000104057890 */ /* 0x000fe4000fffe0ff */
[----:B------:R-:W-:Y:S02]  /*1d50*/  USHF.L.U32 UR18, UR13, 0x5, URZ ;  /* 0x000000050d127899 */ /* 0x000fe400080006ff */
[----:B------:R-:W-:Y:S02]  /*1d60*/  UISETP.NE.AND UP0, UPT, UR5, 0x4, UPT ;  /* 0x000000040500788c */ /* 0x000fe4000bf05270 */
[----:B------:R-:W-:Y:S02]  /*1d70*/  USHF.L.U32 UR16, UR4, 0xb, URZ ;  /* 0x0000000b04107899 */ /* 0x000fe400080006ff */
[----:B------:R-:W-:Y:S02]  /*1d80*/  USEL UR8, URZ, 0x1, UP0 ;  /* 0x00000001ff087887 */ /* 0x000fe40008000000 */
[----:B------:R-:W-:-:S02]  /*1d90*/  USEL UR5, UR5, URZ, UP0 ;  /* 0x000000ff05057287 */ /* 0x000fc40008000000 */
[----:B------:R-:W-:Y:S02]  /*1da0*/  UIADD3 UR22, UP0, UPT, UR28, 0x180, URZ ;  /* 0x000001801c167890 */ /* 0x000fe4000ff1e0ff */
[----:B------:R-:W-:Y:S01]  /*1db0*/  UIADD3 UR13, UPT, UPT, UR13, 0x1, URZ ;  /* 0x000000010d0d7890 */ /* 0x000fe2000fffe0ff */
[----:B------:R-:W-:Y:S01]  /*1dc0*/  LOP3.LUT R12, R12, UR8, RZ, 0x3c, !PT ;  /* 0x000000080c0c7c12 */ /* 0x000fe2000f8e3cff */
[----:B------:R-:W-:Y:S02]  /*1dd0*/  UIADD3 UR14, UP1, UPT, UR28, 0x80, URZ ;  /* 0x000000801c0e7890 */ /* 0x000fe4000ff3e0ff */
[----:B------:R-:W-:Y:S01]  /*1de0*/  UIADD3.X UR23, UPT, UPT, URZ, UR29, URZ, UP0, !UPT ;  /* 0x0000001dff177290 */ /* 0x000fe200087fe4ff */
[----:B-1----:R-:W-:Y:S01]  /*1df0*/  SHF.L.U32 R0, R12, 0x1f, RZ ;  /* 0x0000001f0c007819 */ /* 0x002fe200000006ff */
[----:B------:R-:W-:Y:S02]  /*1e00*/  ULOP3.LUT UR8, UR16, UR24, URZ, 0xfc, !UPT ;  /* 0x0000001810087292 */ /* 0x000fe4000f8efcff */
[----:B------:R-:W-:-:S02]  /*1e10*/  UISETP.NE.AND UP0, UPT, UR13, UR26, UPT ;  /* 0x0000001a0d00728c */ /* 0x000fc4000bf05270 */
[----:B------:R-:W-:Y:S02]  /*1e20*/  ULEA UR7, UR5, UR6, 0x3 ;  /* 0x0000000605077291 */ /* 0x000fe4000f8e18ff */
[----:B------:R-:W-:Y:S02]  /*1e30*/  UIADD3 UR16, UPT, UPT, UR6, 0x2400, UR16 ;  /* 0x0000240006107890 */ /* 0x000fe4000fffe010 */
[----:B------:R-:W-:Y:S02]  /*1e40*/  UIADD3.X UR15, UPT, UPT, URZ, UR29, URZ, UP1, !UPT ;  /* 0x0000001dff0f7290 */ /* 0x000fe40008ffe4ff */
[----:B------:R-:W-:Y:S01]  /*1e50*/  UIADD3 UR8, UPT, UPT, UR6, 0x4400, UR8 ;  /* 0x0000440006087890 */ /* 0x000fe2000fffe008 */
[----:B------:R-:W-:Y:S01]  /*1e60*/  UMOV UR30, 0x0 ;  /* 0x00000000001e7882 */ /* 0x000fe20000000000 */
[----:B------:R-:W-:Y:S01]  /*1e70*/  UMOV UR31, 0x10000000 ;  /* 0x10000000001f7882 */ /* 0x000fe20000000000 */
[----:B------:R-:W-:Y:S01]  /*1e80*/  UMOV UR19, UR35 ;  /* 0x0000002300137c82 */ /* 0x000fe20008000000 */
[----:B------:R-:W-:Y:S01]  /*1e90*/  UMOV UR20, UR36 ;  /* 0x0000002400147c82 */ /* 0x000fe20008000000 */
[----:B------:R3:W4:Y:S01]  /*1ea0*/  SYNCS.PHASECHK.TRANS64.TRYWAIT P0, [UR7+0x20], R0 ;  /* 0x00002000ff0075a7 */ /* 0x0007220008001107 */
[----:B------:R-:W-:Y:S01]  /*1eb0*/  UMOV UR4, 0x30000 ;  /* 0x0003000000047882 */ /* 0x000fe20000000000 */
[----:B------:R-:W-:Y:S01]  /*1ec0*/  UMOV UR12, UR36 ;  /* 0x00000024000c7c82 */ /* 0x000fe20008000000 */
[----:B------:R-:W-:Y:S01]  /*1ed0*/  UMOV UR9, UR17 ;  /* 0x0000001100097c82 */ /* 0x000fe20008000000 */
[----:B------:R-:W-:Y:S01]  /*1ee0*/  UMOV UR10, UR18 ;  /* 0x00000012000a7c82 */ /* 0x000fe20008000000 */
[----:B------:R-:W-:Y:S01]  /*1ef0*/  UTMALDG.3D [UR16], [UR14], desc[UR30] ;  /* 0x00001e100e0075b4 */ /* 0x000fe20008011000 */
[----:B------:R1:W-:Y:S02]  /*1f00*/  UTMALDG.3D.MULTICAST [UR8], [UR22], UR4, desc[UR30] ;  /* 0x00001e08160073b4 */ /* 0x0003e40008011804 */
[----:B-1----:R-:W-:Y:S01]  /*1f10*/  UMOV UR4, UR5 ;  /* 0x0000000500047c82 */ /* 0x002fe20008000000 */
[----:B------:R-:W-:Y:S05]  /*1f20*/  BRA.U UP0, `(.L_x_38) ;  /* 0xfffffffd00487547 */ /* 0x000fea000b83ffff */
.L_x_32:
[C---:B------:R-:W-:Y:S01]  /*1f30*/  LEA R3, R11.reuse, UR6, 0x3 ;  /* 0x000000060b037c11 */ /* 0x040fe2000f8e18ff */
[----:B------:R-:W-:Y:S01]  /*1f40*/  NOP ;  /* 0x0000000000007918 */ /* 0x000fe20000000000 */
[----:B-1-3--:R-:W-:Y:S02]  /*1f50*/  SHF.L.U32 R0, R10, 0x1f, RZ ;  /* 0x0000001f0a007819 */ /* 0x00afe400000006ff */
[----:B------:R-:W-:Y:S02]  /*1f60*/  LEA R4, R11, UR6, 0x4 ;  /* 0x000000060b047c11 */ /* 0x000fe4000f8e20ff */
[----:B--2-4-:R-:W1:Y:S02]  /*1f70*/  SYNCS.PHASECHK.TRANS64.TRYWAIT P0, [R3+URZ+0x60], R0 ;  /* 0x00006000030075a7 */ /* 0x014e6400080011ff */
[----:B-1----:R-:W-:Y:S05]  /*1f80*/  @!P0 BRA `(.L_x_39) ;  /* 0x0000004800188947 */ /* 0x002fea0003800000 */
.L_x_105:
[----:B------:R-:W2:Y:S01]  /*1f90*/  LDS.128 R4, [R4+0xf0] ;  /* 0x0000f00004047984 */ /* 0x000ea20000000c00 */
[----:B------:R-:W-:Y:S01]  /*1fa0*/  UISETP.GE.AND UP0, UPT, UR42, 0x1, UPT ;  /* 0x000000012a00788c */ /* 0x000fe2000bf06270 */
[----:B------:R-:W-:Y:S01]  /*1fb0*/  @!PT LDS RZ, [RZ] ;  /* 0x00000000fffff984 */ /* 0x000fe20000000800 */
[----:B------:R-:W-:Y:S01]  /*1fc0*/  @!PT LDS RZ, [RZ] ;  /* 0x00000000fffff984 */ /* 0x000fe20000000800 */
[----:B------:R-:W-:Y:S01]  /*1fd0*/  @!PT LDS RZ, [RZ] ;  /* 0x00000000fffff984 */ /* 0x000fe20000000800 */
[----:B------:R-:W-:Y:S01]  /*1fe0*/  @!PT LDS RZ, [RZ] ;  /* 0x00000000fffff984 */ /* 0x000fe20000000800 */
[----:B------:R3:W-:Y:S06]  /*1ff0*/  MEMBAR.ALL.CTA ;  /* 0x0000000000007992 */ /* 0x0007ec0000008000 */
[----:B---3--:R-:W3:Y:S01]  /*2000*/  FENCE.VIEW.ASYNC.S ;  /* 0x00000000000073c6 */ /* 0x008ee20000000000 */
[----:B--2---:R-:W-:-:S13]  /*2010*/  LOP3.LUT P0, RZ, R6, 0x1, RZ, 0xc0, !PT ;  /* 0x0000000106ff7812 */ /* 0x004fda000780c0ff */
[----:B---3--:R-:W-:Y:S01]  /*2020*/  VOTEU.ANY UP1, P0 ;  /* 0x0000000000ff7886 */ /* 0x008fe20000020100 */
[----:B------:R-:W-:-:S13]  /*2030*/  PLOP3.LUT P0, PT, PT, PT, UP1, 0x80, 0x8 ;  /* 0x000000000008781c */ /* 0x000fda0003f0f018 */
[----:B-1----:R-:W-:Y:S02]  /*2040*/  @P0 LOP3.LUT R0, R5, 0xffff, RZ, 0xc0, !PT ;  /* 0x0000ffff05000812 */ /* 0x002fe400078ec0ff */
[----:B------:R-:W-:Y:S02]  /*2050*/  @P0 MOV R2, R4 ;  /* 0x0000000400020202 */ /* 0x000fe40000000f00 */
[----:B------:R-:W-:Y:S01]  /*2060*/  @P0 R2UR UR7, R0 ;  /* 0x00000000000702ca */ /* 0x000fe200000e0000 */
[----:B------:R-:W-:Y:S01]  /*2070*/  VIADD R0, R3, 0x70 ;  /* 0x0000007003007836 */ /* 0x000fe20000000000 */
[----:B------:R-:W-:Y:S02]  /*2080*/  @P0 SHF.R.U32.HI R4, RZ, 0x10, R5 ;  /* 0x00000010ff040819 */ /* 0x000fe40000011605 */
[----:B------:R-:W-:Y:S02]  /*2090*/  @P0 R2UR UR8, R2 ;  /* 0x00000000020802ca */ /* 0x000fe400000e0000 */
[----:B------:R-:W-:-:S02]  /*20a0*/  PRMT R0, RZ, 0x654, R0 ;  /* 0x00000654ff007816 */ /* 0x000fc40000000000 */
[----:B------:R-:W-:Y:S02]  /*20b0*/  @P0 R2UR UR4, R4 ;  /* 0x00000000040402ca */ /* 0x000fe400000e0000 */
[----:B------:R1:W-:Y:S03]  /*20c0*/  SYNCS.ARRIVE.TRANS64.RED.A1T0 RZ, [R0+URZ], RZ ;  /* 0x000000ff00ff79a7 */ /* 0x0003e600081004ff */
[----:B------:R-:W-:-:S04]  /*20d0*/  @UP1 UMOV UR27, UR7 ;  /* 0x00000007001b1c82 */ /* 0x000fc80008000000 */
[----:B------:R-:W-:-:S04]  /*20e0*/  @UP1 UMOV UR37, UR8 ;  /* 0x0000000800251c82 */ /* 0x000fc80008000000 */
[----:B------:R-:W-:Y:S01]  /*20f0*/  @UP1 UMOV UR36, UR4 ;  /* 0x0000000400241c82 */ /* 0x000fe20008000000 */
[----:B------:R-:W-:Y:S05]  /*2100*/  BRA.U !UP0, `(.L_x_40) ;  /* 0x0000000108d47547 */ /* 0x000fea000b800000 */
[----:B------:R-:W2:Y:S01]  /*2110*/  LDCU.128 UR12, c[0x0][0xb10] ;  /* 0x00016200ff0c77ac */ /* 0x000ea20008000c00 */
[----:B------:R-:W3:Y:S01]  /*2120*/  LDCU UR26, c[0x0][0xb20] ;  /* 0x00016400ff1a77ac */ /* 0x000ee20008000800 */
[----:B------:R-:W4:Y:S01]  /*2130*/  LDCU UR20, c[0x0][0xb0c] ;  /* 0x00016180ff1477ac */ /* 0x000f220008000800 */
[----:B------:R-:W1:Y:S01]  /*2140*/  LDCU.64 UR10, c[0x0][0xb28] ;  /* 0x00016500ff0a77ac */ /* 0x000e620008000a00 */
[----:B------:R-:W-:Y:S02]  /*2150*/  UISETP.NE.AND UP3, UPT, UR42, 0x1, UPT ;  /* 0x000000012a00788c */ /* 0x000fe4000bf65270 */
[----:B--2---:R-:W-:Y:S02]  /*2160*/  UIMAD.WIDE.U32 UR16, UR38, UR15, URZ ;  /* 0x0000000f261072a5 */ /* 0x004fe4000f8e00ff */
[----:B------:R-:W-:Y:S02]  /*2170*/  UIMAD.WIDE.U32 UR8, UR39, UR12, URZ ;  /* 0x0000000c270872a5 */ /* 0x000fe4000f8e00ff */
[----:B------:R-:W-:-:S02]  /*2180*/  UISETP.NE.AND UP0, UPT, UR14, 0x1, UPT ;  /* 0x000000010e00788c */ /* 0x000fc4000bf05270 */
[----:B------:R-:W-:Y:S01]  /*2190*/  UIMAD.WIDE.U32 UR22, UR27, UR15, URZ ;  /* 0x0000000f1b1672a5 */ /* 0x000fe2000f8e00ff */
[----:B------:R-:W-:Y:S02]  /*21a0*/  UMOV UR16, UR17 ;  /* 0x0000001100107c82 */ /* 0x000fe40008000000 */
[----:B------:R-:W-:Y:S01]  /*21b0*/  UMOV UR8, UR9 ;  /* 0x0000000900087c82 */ /* 0x000fe20008000000 */
[----:B---3--:R-:W-:Y:S02]  /*21c0*/  USHF.R.U32.HI UR16, URZ, UR26, UR16 ;  /* 0x0000001aff107299 */ /* 0x008fe40008011610 */
[----:B----4-:R-:W-:Y:S02]  /*21d0*/  UISETP.NE.AND UP2, UPT, UR20, 0x1, UPT ;  /* 0x000000011400788c */ /* 0x010fe4000bf45270 */
[----:B------:R-:W-:Y:S02]  /*21e0*/  USHF.R.U32.HI UR8, URZ, UR13, UR8 ;  /* 0x0000000dff087299 */ /* 0x000fe40008011608 */
[----:B------:R-:W-:-:S02]  /*21f0*/  USEL UR7, UR38, UR16, !UP0 ;  /* 0x0000001026077287 */ /* 0x000fc4000c000000 */
[----:B------:R-:W-:Y:S02]  /*2200*/  USEL UR8, UR39, UR8, !UP2 ;  /* 0x0000000827087287 */ /* 0x000fe4000d000000 */
[----:B-1----:R-:W-:Y:S01]  /*2210*/  UIMAD.WIDE.U32 UR16, UR7, UR10, URZ ;  /* 0x0000000a071072a5 */ /* 0x002fe2000f8e00ff */
[----:B------:R-:W-:Y:S01]  /*2220*/  UMOV UR4, UR23 ;  /* 0x0000001700047c82 */ /* 0x000fe20008000000 */
[----:B------:R-:W-:Y:S02]  /*2230*/  UIMAD.WIDE.U32 UR18, UR37, UR12, URZ ;  /* 0x0000000c251272a5 */ /* 0x000fe4000f8e00ff */
[----:B------:R-:W-:-:S03]  /*2240*/  UIMAD.WIDE.U32 UR22, UR8, UR10, URZ ;  /* 0x0000000a081672a5 */ /* 0x000fc6000f8e00ff */
[----:B------:R-:W-:Y:S01]  /*2250*/  UMOV UR16, UR17 ;  /* 0x0000001100107c82 */ /* 0x000fe20008000000 */
[----:B------:R-:W-:Y:S02]  /*2260*/  USHF.R.U32.HI UR4, URZ, UR26, UR4 ;  /* 0x0000001aff047299 */ /* 0x000fe40008011604 */
[----:B------:R-:W-:Y:S01]  /*2270*/  @UP3 USHF.R.U32.HI UR7, URZ, UR11, UR16 ;  /* 0x0000000bff073299 */ /* 0x000fe20008011610 */
[----:B------:R-:W-:Y:S01]  /*2280*/  UMOV UR18, UR19 ;  /* 0x0000001300127c82 */ /* 0x000fe20008000000 */
[----:B------:R-:W-:Y:S01]  /*2290*/  UMOV UR22, UR23 ;  /* 0x0000001700167c82 */ /* 0x000fe20008000000 */
[----:B------:R-:W-:Y:S02]  /*22a0*/  USHF.R.U32.HI UR13, URZ, UR13, UR18 ;  /* 0x0000000dff0d7299 */ /* 0x000fe40008011612 */
[----:B------:R-:W-:Y:S02]  /*22b0*/  USEL UR4, UR27, UR4, !UP0 ;  /* 0x000000041b047287 */ /* 0x000fe4000c000000 */
[----:B------:R-:W-:-:S02]  /*22c0*/  @UP3 USHF.R.U32.HI UR8, URZ, UR11, UR22 ;  /* 0x0000000bff083299 */ /* 0x000fc40008011616 */
[----:B------:R-:W-:Y:S02]  /*22d0*/  UIMAD UR9, UR42, UR7, URZ ;  /* 0x000000072a0972a4 */ /* 0x000fe4000f8e02ff */
[----:B------:R-:W-:Y:S02]  /*22e0*/  USEL UR7, UR37, UR13, !UP2 ;  /* 0x0000000d25077287 */ /* 0x000fe4000d000000 */
[----:B------:R-:W-:Y:S02]  /*22f0*/  UIMAD UR12, UR42, UR8, URZ ;  /* 0x000000082a0c72a4 */ /* 0x000fe4000f8e02ff */
[----:B------:R-:W-:Y:S02]  /*2300*/  UISETP.GE.AND UP0, UPT, UR4, UR9, UPT ;  /* 0x000000090400728c */ /* 0x000fe4000bf06270 */
[----:B------:R-:W-:Y:S02]  /*2310*/  UIMAD.WIDE.U32 UR16, UR4, UR10, URZ ;  /* 0x0000000a041072a5 */ /* 0x000fe4000f8e00ff */
[----:B------:R-:W-:-:S02]  /*2320*/  UISETP.GE.OR UP0, UPT, UR7, UR12, UP0 ;  /* 0x0000000c0700728c */ /* 0x000fc40008706670 */
[----:B------:R-:W-:Y:S02]  /*2330*/  UIMAD.WIDE.U32 UR12, UR7, UR10, URZ ;  /* 0x0000000a070c72a5 */ /* 0x000fe4000f8e00ff */
[----:B------:R-:W-:Y:S01]  /*2340*/  UIADD3 UR15, UPT, UPT, -UR4, URZ, URZ ;  /* 0x000000ff040f7290 */ /* 0x000fe2000fffe1ff */
[----:B------:R-:W-:Y:S01]  /*2350*/  UMOV UR10, UR17 ;  /* 0x00000011000a7c82 */ /* 0x000fe20008000000 */
[----:B------:R-:W-:Y:S02]  /*2360*/  UIADD3 UR12, UPT, UPT, -UR7, URZ, URZ ;  /* 0x000000ff070c7290 */ /* 0x000fe4000fffe1ff */
[----:B------:R-:W-:-:S03]  /*2370*/  USHF.R.U32.HI UR10, URZ, UR11, UR10 ;  /* 0x0000000bff0a7299 */ /* 0x000fc6000801160a */
[----:B------:R-:W-:Y:S01]  /*2380*/  @!UP0 UMOV UR9, UR13 ;  /* 0x0000000d00098c82 */ /* 0x000fe20008000000 */
[----:B------:R-:W-:Y:S02]  /*2390*/  UIMAD UR15, UR14, UR15, UR27 ;  /* 0x0000000f0e0f72a4 */ /* 0x000fe4000f8e021b */
[----:B------:R-:W-:Y:S02]  /*23a0*/  USEL UR10, UR4, UR10, !UP3 ;  /* 0x0000000a040a7287 */ /* 0x000fe4000d800000 */
[----:B------:R-:W-:Y:S02]  /*23b0*/  @!UP0 USHF.R.U32.HI UR9, URZ, UR11, UR9 ;  /* 0x0000000bff098299 */ /* 0x000fe40008011609 */
[----:B------:R-:W-:Y:S02]  /*23c0*/  UIADD3 UR11, UPT, UPT, -UR10, URZ, URZ ;  /* 0x000000ff0a0b7290 */ /* 0x000fe4000fffe1ff */
[----:B------:R-:W-:Y:S02]  /*23d0*/  @!UP0 USEL UR9, UR7, UR9, !UP3 ;  /* 0x0000000907098287 */ /* 0x000fe4000d800000 */
[----:B------:R-:W-:-:S02]  /*23e0*/  UIMAD UR11, UR42, UR11, UR4 ;  /* 0x0000000b2a0b72a4 */ /* 0x000fc4000f8e0204 */
[----:B------:R-:W-:Y:S02]  /*23f0*/  @!UP0 UIADD3 UR10, UPT, UPT, UR10, -UR9, URZ ;  /* 0x800000090a0a8290 */ /* 0x000fe4000fffe0ff */
[----:B------:R-:W-:Y:S02]  /*2400*/  @!UP0 UIMAD UR9, UR11, UR8, UR9 ;  /* 0x000000080b0982a4 */ /* 0x000fe4000f8e0209 */
[----:B------:R-:W-:Y:S02]  /*2410*/  @!UP0 UIMAD UR4, UR42, UR10, UR7 ;  /* 0x0000000a2a0482a4 */ /* 0x000fe4000f8e0207 */
[----:B------:R-:W-:Y:S02]  /*2420*/  UIMAD UR8, UR20, UR12, UR37 ;  /* 0x0000000c140872a4 */ /* 0x000fe4000f8e0225 */
[----:B------:R-:W-:Y:S01]  /*2430*/  UIMAD UR27, UR4, UR14, UR15 ;  /* 0x0000000e041b72a4 */ /* 0x000fe2000f8e020f */
[----:B------:R-:W-:Y:S02]  /*2440*/  @!UP0 UMOV UR7, UR9 ;  /* 0x0000000900078c82 */ /* 0x000fe40008000000 */
[----:B------:R-:W-:-:S12]  /*2450*/  UIMAD UR37, UR7, UR20, UR8 ;  /* 0x00000014072572a4 */ /* 0x000fd8000f8e0208 */
.L_x_40:
[----:B------:R-:W2:Y:S02]  /*2460*/  LDCU UR4, c[0x0][0xb30] ;  /* 0x00016600ff0477ac */ /* 0x000ea40008000800 */
[----:B--2---:R-:W-:-:S09]  /*2470*/  UISETP.NE.AND UP0, UPT, UR4, 0x1, UPT ;  /* 0x000000010400788c */ /* 0x004fd2000bf05270 */
[----:B------:R-:W-:Y:S05]  /*2480*/  BRA.U UP0, `(.L_x_41) ;  /* 0x0000000100447547 */ /* 0x000fea000b800000 */
[----:B------:R-:W2:Y:S01]  /*2490*/  LDCU.128 UR12, c[0x0][0xb10] ;  /* 0x00016200ff0c77ac */ /* 0x000ea20008000c00 */
[----:B------:R-:W3:Y:S01]  /*24a0*/  LDCU UR16, c[0x0][0xb0c] ;  /* 0x00016180ff1077ac */ /* 0x000ee20008000800 */
[----:B------:R-:W4:Y:S01]  /*24b0*/  LDCU UR17, c[0x0][0xb20] ;  /* 0x00016400ff1177ac */ /* 0x000f220008000800 */
[----:B--2---:R-:W-:Y:S02]  /*24c0*/  UIMAD.WIDE.U32 UR10, UR37, UR12, URZ ;  /* 0x0000000c250a72a5 */ /* 0x004fe4000f8e00ff */
[----:B------:R-:W-:Y:S02]  /*24d0*/  UIMAD.WIDE.U32 UR8, UR27, UR15, URZ ;  /* 0x0000000f1b0872a5 */ /* 0x000fe4000f8e00ff */
[----:B---3--:R-:W-:Y:S02]  /*24e0*/  UISETP.NE.AND UP2, UPT, UR16, 0x1, UPT ;  /* 0x000000011000788c */ /* 0x008fe4000bf45270 */
[----:B------:R-:W-:Y:S01]  /*24f0*/  UISETP.NE.AND UP0, UPT, UR14, 0x1, UPT ;  /* 0x000000010e00788c */ /* 0x000fe2000bf05270 */
[----:B------:R-:W-:-:S02]  /*2500*/  UMOV UR7, UR11 ;  /* 0x0000000b00077c82 */ /* 0x000fc40008000000 */
[----:B------:R-:W-:Y:S01]  /*2510*/  UMOV UR4, UR9 ;  /* 0x0000000900047c82 */ /* 0x000fe20008000000 */
[----:B------:R-:W-:Y:S02]  /*2520*/  USHF.R.U32.HI UR7, URZ, UR13, UR7 ;  /* 0x0000000dff077299 */ /* 0x000fe40008011607 */
[----:B----4-:R-:W-:Y:S02]  /*2530*/  USHF.R.U32.HI UR4, URZ, UR17, UR4 ;  /* 0x00000011ff047299 */ /* 0x010fe40008011604 */
[----:B------:R-:W-:Y:S02]  /*2540*/  USEL UR7, UR37, UR7, !UP2 ;  /* 0x0000000725077287 */ /* 0x000fe4000d000000 */
[----:B------:R-:W-:-:S04]  /*2550*/  USEL UR4, UR27, UR4, !UP0 ;  /* 0x000000041b047287 */ /* 0x000fc8000c000000 */
[----:B------:R-:W-:Y:S02]  /*2560*/  UIADD3 UR8, UPT, UPT, UR7, -UR4, URZ ;  /* 0x8000000407087290 */ /* 0x000fe4000fffe0ff */
[----:B------:R-:W-:Y:S02]  /*2570*/  UIADD3 UR4, UPT, UPT, -UR7, UR4, URZ ;  /* 0x0000000407047290 */ /* 0x000fe4000fffe1ff */
[----:B------:R-:W-:Y:S02]  /*2580*/  UIMAD UR27, UR8, UR14, UR27 ;  /* 0x0000000e081b72a4 */ /* 0x000fe4000f8e021b */
[----:B------:R-:W-:-:S12]  /*2590*/  UIMAD UR37, UR4, UR16, UR37 ;  /* 0x00000010042572a4 */ /* 0x000fd8000f8e0225 */
.L_x_41:
[----:B------:R-:W-:Y:S01]  /*25a0*/  VIADD R11, R11, 0x1 ;  /* 0x000000010b0b7836 */ /* 0x000fe20000000000 */
[----:B------:R-:W-:Y:S01]  /*25b0*/  PLOP3.LUT P1, PT, PT, PT, PT, 0x80, 0x8 ;  /* 0x000000000008781c */ /* 0x000fe20003f2f070 */
[----:B------:R-:W-:Y:S02]  /*25c0*/  UIADD3 UR46, UPT, UPT, UR37, UR60, URZ ;  /* 0x0000003c252e7290 */ /* 0x000fe4000fffe0ff */
[----:B------:R-:W-:Y:S01]  /*25d0*/  UIADD3 UR45, UPT, UPT, UR27, UR57, URZ ;  /* 0x000000391b2d7290 */ /* 0x000fe2000fffe0ff */
[----:B------:R-:W-:-:S04]  /*25e0*/  ISETP.NE.AND P0, PT, R11, 0x2, PT ;  /* 0x000000020b00780c */ /* 0x000fc80003f05270 */
[----:B-1----:R-:W-:Y:S02]  /*25f0*/  SEL R0, RZ, 0x1, P0 ;  /* 0x00000001ff007807 */ /* 0x002fe40000000000 */
[----:B------:R-:W-:Y:S02]  /*2600*/  SEL R11, R11, RZ, P0 ;  /* 0x000000ff0b0b7207 */ /* 0x000fe40000000000 */
[----:B------:R-:W-:Y:S01]  /*2610*/  LOP3.LUT R10, R10, R0, RZ, 0x3c, !PT ;  /* 0x000000000a0a7212 */ /* 0x000fe200078e3cff */
[----:B------:R-:W-:Y:S06]  /*2620*/  BRA.U UP1, `(.L_x_42) ;  /* 0xfffffff101447547 */ /* 0x000fec000b83ffff */
[----:B------:R-:W-:Y:S01]  /*2630*/  UIADD3 UR7, UPT, UPT, UR6, 0x20, URZ ;  /* 0x0000002006077890 */ /* 0x000fe2000fffe0ff */
[----:B------:R-:W-:-:S03]  /*2640*/  SHF.L.U32 R2, R12, 0x1f, RZ ;  /* 0x0000001f0c027819 */ /* 0x000fc600000006ff */
[----:B------:R-:W-:-:S09]  /*2650*/  ULEA UR4, UR5, UR7, 0x3 ;  /* 0x0000000705047291 */ /* 0x000fd2000f8e18ff */
[----:B------:R-:W1:Y:S02]  /*2660*/  SYNCS.PHASECHK.TRANS64.TRYWAIT P0, [UR4], R2 ;  /* 0x00000002ff0075a7 */ /* 0x000e640008001104 */
[----:B-1----:R-:W-:Y:S05]  /*2670*/  @!P0 BRA `(.L_x_43) ;  /* 0x0000004000708947 */ /* 0x002fea0003800000 */
.L_x_107:
[----:B------:R-:W-:-:S04]  /*2680*/  UIADD3 UR4, UPT, UPT, UR5, 0x1, URZ ;  /* 0x0000000105047890 */ /* 0x000fc8000fffe0ff */
[----:B------:R-:W-:-:S04]  /*2690*/  UISETP.NE.AND UP0, UPT, UR4, 0x4, UPT ;  /* 0x000000040400788c */ /* 0x000fc8000bf05270 */
[----:B------:R-:W-:Y:S02]  /*26a0*/  USEL UR6, URZ, 0x1, UP0 ;  /* 0x00000001ff067887 */ /* 0x000fe40008000000 */
[----:B------:R-:W-:-:S04]  /*26b0*/  USEL UR4, UR4, URZ, UP0 ;  /* 0x000000ff04047287 */ /* 0x000fc80008000000 */
[----:B------:R-:W-:Y:S01]  /*26c0*/  ULEA UR5, UR4, UR7, 0x3 ;  /* 0x0000000704057291 */ /* 0x000fe2000f8e18ff */
[----:B-1----:R-:W-:-:S04]  /*26d0*/  LOP3.LUT R2, R12, UR6, RZ, 0x3c, !PT ;  /* 0x000000060c027c12 */ /* 0x002fc8000f8e3cff */
[----:B------:R-:W-:-:S04]  /*26e0*/  SHF.L.U32 R3, R2, 0x1f, RZ ;  /* 0x0000001f02037819 */ /* 0x000fc800000006ff */
[----:B------:R-:W1:Y:S02]  /*26f0*/  SYNCS.PHASECHK.TRANS64.TRYWAIT P0, [UR5], R3 ;  /* 0x00000003ff0075a7 */ /* 0x000e640008001105 */
[----:B-1----:R-:W-:Y:S05]  /*2700*/  @!P0 BRA `(.L_x_44) ;  /* 0x0000004000648947 */ /* 0x002fea0003800000 */
.L_x_109:
[----:B------:R-:W-:-:S04]  /*2710*/  UIADD3 UR4, UPT, UPT, UR4, 0x1, URZ ;  /* 0x0000000104047890 */ /* 0x000fc8000fffe0ff */
[----:B------:R-:W-:-:S04]  /*2720*/  UISETP.NE.AND UP0, UPT, UR4, 0x4, UPT ;  /* 0x000000040400788c */ /* 0x000fc8000bf05270 */
[----:B------:R-:W-:Y:S02]  /*2730*/  USEL UR6, URZ, 0x1, UP0 ;  /* 0x00000001ff067887 */ /* 0x000fe40008000000 */
[----:B------:R-:W-:-:S04]  /*2740*/  USEL UR4, UR4, URZ, UP0 ;  /* 0x000000ff04047287 */ /* 0x000fc80008000000 */
[----:B------:R-:W-:Y:S01]  /*2750*/  ULEA UR5, UR4, UR7, 0x3 ;  /* 0x0000000704057291 */ /* 0x000fe2000f8e18ff */
[----:B------:R-:W-:-:S04]  /*2760*/  LOP3.LUT R2, R2, UR6, RZ, 0x3c, !PT ;  /* 0x0000000602027c12 */ /* 0x000fc8000f8e3cff */
[----:B-1----:R-:W-:-:S04]  /*2770*/  SHF.L.U32 R3, R2, 0x1f, RZ ;  /* 0x0000001f02037819 */ /* 0x002fc800000006ff */
[----:B------:R-:W1:Y:S02]  /*2780*/  SYNCS.PHASECHK.TRANS64.TRYWAIT P0, [UR5], R3 ;  /* 0x00000003ff0075a7 */ /* 0x000e640008001105 */
[----:B-1----:R-:W-:Y:S05]  /*2790*/  @!P0 BRA `(.L_x_45) ;  /* 0x0000004000588947 */ /* 0x002fea0003800000 */
.L_x_111:
[----:B------:R-:W-:-:S04]  /*27a0*/  UIADD3 UR4, UPT, UPT, UR4, 0x1, URZ ;  /* 0x0000000104047890 */ /* 0x000fc8000fffe0ff */
[----:B------:R-:W-:-:S04]  /*27b0*/  UISETP.NE.AND UP0, UPT, UR4, 0x4, UPT ;  /* 0x000000040400788c */ /* 0x000fc8000bf05270 */
[----:B------:R-:W-:Y:S02]  /*27c0*/  USEL UR5, URZ, 0x1, UP0 ;  /* 0x00000001ff057887 */ /* 0x000fe40008000000 */
[----:B------:R-:W-:-:S04]  /*27d0*/  USEL UR4, UR4, URZ, UP0 ;  /* 0x000000ff04047287 */ /* 0x000fc80008000000 */
[----:B------:R-:W-:Y:S01]  /*27e0*/  ULEA UR4, UR4, UR7, 0x3 ;  /* 0x0000000704047291 */ /* 0x000fe2000f8e18ff */
[----:B------:R-:W-:-:S04]  /*27f0*/  LOP3.LUT R2, R2, UR5, RZ, 0x3c, !PT ;  /* 0x0000000502027c12 */ /* 0x000fc8000f8e3cff */
[----:B------:R-:W-:Y:S01]  /*2800*/  SHF.L.U32 R2, R2, 0x1f, RZ ;  /* 0x0000001f02027819 */ /* 0x000fe200000006ff */
[----:B-1----:R-:W-:-:S07]  /*2810*/  IMAD.U32 R0, RZ, RZ, UR4 ;  /* 0x00000004ff007e24 */ /* 0x002fce000f8e00ff */
.L_x_46:
[----:B-1----:R1:W2:Y:S02]  /*2820*/  SYNCS.PHASECHK.TRANS64.TRYWAIT P0, [R0+URZ], R2 ;  /* 0x00000002000075a7 */ /* 0x0022a400080011ff */
[----:B--2---:R-:W-:Y:S05]  /*2830*/  @!P0 NANOSLEEP.SYNCS 0x989680 ;  /* 0x009896800000895d */ /* 0x004fea0003900000 */
[----:B------:R-:W2:Y:S02]  /*2840*/  @!P0 SYNCS.PHASECHK.TRANS64 P0, [R0+URZ], R2 ;  /* 0x00000002000085a7 */ /* 0x000ea400080010ff */
[----:B--2---:R-:W-:Y:S05]  /*2850*/  @P0 EXIT ;  /* 0x000000000000094d */ /* 0x004fea0003800000 */
[----:B------:R-:W-:Y:S05]  /*2860*/  BRA `(.L_x_46) ;  /* 0xfffffffc00ec7947 */ /* 0x000fea000383ffff */
.L_x_22:
[----:B------:R-:W-:-:S04]  /*2870*/  UISETP.NE.AND UP0, UPT, UR48, URZ, UPT ;  /* 0x000000ff3000728c */ /* 0x000fc8000bf05270 */
[----:B------:R-:W-:-:S09]  /*2880*/  UISETP.NE.OR UP0, UPT, UR18, 0x1, UP0 ;  /* 0x000000011200788c */ /* 0x000fd20008705670 */
[----:B------:R-:W-:Y:S05]  /*2890*/  BRA.U UP0, `(.L_x_47) ;  /* 0x0000000500487547 */ /* 0x000fea000b800000 */
[----:B------:R-:W-:Y:S01]  /*28a0*/  ISETP.GE.U32.AND P2, PT, R0, 0x2, PT ;  /* 0x000000020000780c */ /* 0x000fe20003f46070 */
[----:B------:R-:W-:Y:S01]  /*28b0*/  IMAD.MOV.U32 R12, RZ, RZ, 0x1 ;  /* 0x00000001ff0c7424 */ /* 0x000fe200078e00ff */
[----:B------:R-:W-:Y:S02]  /*28c0*/  CS2R R10, SRZ ;  /* 0x00000000000a7805 */ /* 0x000fe4000001ff00 */
[----:B------:R-:W-:Y:S01]  /*28d0*/  CS2R R8, SRZ ;  /* 0x0000000000087805 */ /* 0x000fe2000001ff00 */
[----:B------:R-:W-:Y:S01]  /*28e0*/  UMOV UR6, 0x400 ;  /* 0x0000040000067882 */ /* 0x000fe20000000000 */
[----:B------:R-:W-:Y:S01]  /*28f0*/  UMOV UR5, URZ ;  /* 0x000000ff00057c82 */ /* 0x000fe20008000000 */
[----:B------:R-:W-:-:S12]  /*2900*/  ULEA UR6, UR48, UR6, 0x18 ;  /* 0x0000000630067291 */ /* 0x000fd8000f8ec0ff */
.L_x_51:
[----:B------:R-:W-:Y:S02]  /*2910*/  LEA R2, R8, UR6, 0x3 ;  /* 0x0000000608027c11 */ /* 0x000fe4000f8e18ff */
[----:B------:R-:W-:-:S03]  /*2920*/  SHF.L.U32 R4, R9, 0x1f, RZ ;  /* 0x0000001f09047819 */ /* 0x000fc600000006ff */
[----:B------:R-:W-:Y:S01]  /*2930*/  VIADD R5, R2, 0xd0 ;  /* 0x000000d002057836 */ /* 0x000fe20000000000 */
[----:B------:R-:W2:Y:S02]  /*2940*/  SYNCS.PHASECHK.TRANS64.TRYWAIT P0, [R2+URZ+0xc0], R4 ;  /* 0x0000c004020075a7 */ /* 0x000ea400080011ff */
[----:B--2---:R-:W-:Y:S05]  /*2950*/  @!P0 BRA `(.L_x_48) ;  /* 0x0000004000008947 */ /* 0x004fea0003800000 */
.L_x_112:
[----:B------:R-:W-:Y:S01]  /*2960*/  ULEA UR4, UR5, UR6, 0x3 ;  /* 0x0000000605047291 */ /* 0x000fe2000f8e18ff */
[----:B--2---:R-:W-:Y:S01]  /*2970*/  PRMT R2, RZ, 0x654, R5 ;  /* 0x00000654ff027816 */ /* 0x004fe20000000005 */
[----:B------:R-:W-:Y:S01]  /*2980*/  @!P2 IMAD.MOV.U32 R4, RZ, RZ, 0x10 ;  /* 0x00000010ff04a424 */ /* 0x000fe200078e00ff */
[----:B------:R-:W-:Y:S01]  /*2990*/  SHF.L.U32 R5, R12, 0x1f, RZ ;  /* 0x0000001f0c057819 */ /* 0x000fe200000006ff */
[----:B------:R-:W-:Y:S01]  /*29a0*/  UIADD3 UR7, UPT, UPT, UR4, 0x60, URZ ;  /* 0x0000006004077890 */ /* 0x000fe2000fffe0ff */
[----:B------:R2:W-:Y:S05]  /*29b0*/  SYNCS.ARRIVE.TRANS64.RED.A1T0 RZ, [R2+URZ], RZ ;  /* 0x000000ff02ff79a7 */ /* 0x0005ea00081004ff */
[----:B------:R-:W-:Y:S01]  /*29c0*/  IMAD.U32 R6, RZ, RZ, UR7 ;  /* 0x00000007ff067e24 */ /* 0x000fe2000f8e00ff */
[----:B------:R-:W3:Y:S04]  /*29d0*/  SYNCS.PHASECHK.TRANS64.TRYWAIT P0, [UR4+0x70], R5 ;  /* 0x00007005ff0075a7 */ /* 0x000ee80008001104 */
[----:B------:R-:W-:Y:S01]  /*29e0*/  PRMT R6, R0, 0x654, R6 ;  /* 0x0000065400067816 */ /* 0x000fe20000000006 */
[----:B--23--:R-:W-:Y:S06]  /*29f0*/  @!P0 BRA `(.L_x_49) ;  /* 0x0000003c00ec8947 */ /* 0x00cfec0003800000 */
.L_x_114:
[----:B------:R-:W-:Y:S01]  /*2a00*/  ULEA UR8, UR5, UR6, 0x4 ;  /* 0x0000000605087291 */ /* 0x000fe2000f8e20ff */
[----:B------:R-:W-:Y:S01]  /*2a10*/  SEL R3, R6, R3, !P2 ;  /* 0x0000000306037207 */ /* 0x000fe20005000000 */
[----:B------:R-:W-:Y:S01]  /*2a20*/  UIADD3 UR9, UPT, UPT, UR4, 0x60, URZ ;  /* 0x0000006004097890 */ /* 0x000fe2000fffe0ff */
[----:B--2---:R-:W-:Y:S01]  /*2a30*/  LEA R2, R11, UR6, 0x3 ;  /* 0x000000060b027c11 */ /* 0x004fe2000f8e18ff */
[----:B------:R-:W-:Y:S01]  /*2a40*/  UIADD3 UR8, UPT, UPT, UR8, 0xf0, URZ ;  /* 0x000000f008087890 */ /* 0x000fe2000fffe0ff */
[----:B------:R2:W-:Y:S01]  /*2a50*/  @!P2 SYNCS.ARRIVE.TRANS64.RED RZ, [R3+URZ], R4 ;  /* 0x0000000403ffa9a7 */ /* 0x0005e200080004ff */
[----:B------:R-:W-:Y:S01]  /*2a60*/  UIADD3 UR4, UPT, UPT, UR5, 0x1, URZ ;  /* 0x0000000105047890 */ /* 0x000fe2000fffe0ff */
[----:B------:R-:W-:-:S03]  /*2a70*/  VIADD R8, R8, 0x1 ;  /* 0x0000000108087836 */ /* 0x000fc60000000000 */
[----:B------:R-:W-:Y:S02]  /*2a80*/  UISETP.NE.AND UP0, UPT, UR4, 0x2, UPT ;  /* 0x000000020400788c */ /* 0x000fe4000bf05270 */
[----:B------:R-:W-:Y:S01]  /*2a90*/  ISETP.NE.AND P0, PT, R8, 0x2, PT ;  /* 0x000000020800780c */ /* 0x000fe20003f05270 */
[----:B------:R-:W-:Y:S06]  /*2aa0*/  UGETNEXTWORKID.BROADCAST [UR8], [UR9] ;  /* 0x00000000080073ca */ /* 0x000fec0008000100 */
[----:B------:R-:W-:Y:S02]  /*2ab0*/  USEL UR7, URZ, 0x1, UP0 ;  /* 0x00000001ff077887 */ /* 0x000fe40008000000 */
[----:B------:R-:W-:-:S04]  /*2ac0*/  USEL UR5, UR4, URZ, UP0 ;  /* 0x000000ff04057287 */ /* 0x000fc80008000000 */
[----:B------:R-:W-:Y:S02]  /*2ad0*/  LOP3.LUT R12, R12, UR7, RZ, 0x3c, !PT ;  /* 0x000000070c0c7c12 */ /* 0x000fe4000f8e3cff */
[----:B--2---:R-:W-:-:S04]  /*2ae0*/  SHF.L.U32 R4, R10, 0x1f, RZ ;  /* 0x0000001f0a047819 */ /* 0x004fc800000006ff */
[----:B------:R-:W2:Y:S02]  /*2af0*/  SYNCS.PHASECHK.TRANS64.TRYWAIT P1, [R2+URZ+0x60], R4 ;  /* 0x00006004020075a7 */ /* 0x000ea400080211ff */
[----:B--2---:R-:W-:Y:S05]  /*2b00*/  @!P1 BRA `(.L_x_50) ;  /* 0x0000003c00c09947 */ /* 0x004fea0003800000 */
.L_x_115:
[C---:B--2---:R-:W-:Y:S01]  /*2b10*/  LEA R4, R11.reuse, UR6, 0x4 ;  /* 0x000000060b047c11 */ /* 0x044fe2000f8e20ff */
[----:B------:R-:W-:Y:S01]  /*2b20*/  VIADD R2, R2, 0x70 ;  /* 0x0000007002027836 */ /* 0x000fe20000000000 */
[----:B------:R-:W-:Y:S01]  /*2b30*/  SEL R8, R8, RZ, P0 ;  /* 0x000000ff08087207 */ /* 0x000fe20000000000 */
[----:B------:R-:W-:-:S03]  /*2b40*/  VIADD R11, R11, 0x1 ;  /* 0x000000010b0b7836 */ /* 0x000fc60000000000 */
[----:B------:R-:W2:Y:S01]  /*2b50*/  LDS.128 R4, [R4+0xf0] ;  /* 0x0000f00004047984 */ /* 0x000ea20000000c00 */
[----:B------:R-:W-:Y:S02]  /*2b60*/  PRMT R2, RZ, 0x654, R2 ;  /* 0x00000654ff027816 */ /* 0x000fe40000000002 */
[C---:B------:R-:W-:Y:S01]  /*2b70*/  ISETP.NE.AND P1, PT, R11.reuse, 0x2, PT ;  /* 0x000000020b00780c */ /* 0x040fe20003f25270 */
[----:B------:R-:W-:Y:S01]  /*2b80*/  @!PT LDS RZ, [RZ] ;  /* 0x00000000fffff984 */ /* 0x000fe20000000800 */
[----:B------:R-:W-:Y:S01]  /*2b90*/  @!PT LDS RZ, [RZ] ;  /* 0x00000000fffff984 */ /* 0x000fe20000000800 */
[----:B------:R-:W-:Y:S01]  /*2ba0*/  @!PT LDS RZ, [RZ] ;  /* 0x00000000fffff984 */ /* 0x000fe20000000800 */
[----:B------:R-:W-:Y:S01]  /*2bb0*/  @!PT LDS RZ, [RZ] ;  /* 0x00000000fffff984 */ /* 0x000fe20000000800 */
[----:B------:R3:W-:Y:S06]  /*2bc0*/  MEMBAR.ALL.CTA ;  /* 0x0000000000007992 */ /* 0x0007ec0000008000 */
[----:B---3--:R-:W3:Y:S01]  /*2bd0*/  FENCE.VIEW.ASYNC.S ;  /* 0x00000000000073c6 */ /* 0x008ee20000000000 */
[----:B------:R-:W-:Y:S01]  /*2be0*/  SEL R11, R11, RZ, P1 ;  /* 0x000000ff0b0b7207 */ /* 0x000fe20000800000 */
[----:B---3--:R3:W-:Y:S01]  /*2bf0*/  SYNCS.ARRIVE.TRANS64.RED.A1T0 RZ, [R2+URZ], RZ ;  /* 0x000000ff02ff79a7 */ /* 0x0087e200081004ff */
[----:B--2---:R-:W-:-:S02]  /*2c00*/  LOP3.LUT P3, RZ, R6, 0x1, RZ, 0xc0, !PT ;  /* 0x0000000106ff7812 */ /* 0x004fc4000786c0ff */
[----:B------:R-:W-:-:S04]  /*2c10*/  SEL R4, RZ, 0x1, P1 ;  /* 0x00000001ff047807 */ /* 0x000fc80000800000 */
[----:B------:R-:W-:Y:S02]  /*2c20*/  LOP3.LUT R10, R10, R4, RZ, 0x3c, !PT ;  /* 0x000000040a0a7212 */ /* 0x000fe400078e3cff */
[----:B---3--:R-:W-:-:S04]  /*2c30*/  SEL R2, RZ, 0x1, P0 ;  /* 0x00000001ff027807 */ /* 0x008fc80000000000 */
[----:B------:R-:W-:Y:S01]  /*2c40*/  LOP3.LUT R9, R9, R2, RZ, 0x3c, !PT ;  /* 0x0000000209097212 */ /* 0x000fe200078e3cff */
[----:B------:R-:W-:Y:S06]  /*2c50*/  @P3 BRA `(.L_x_51) ;  /* 0xfffffffc002c3947 */ /* 0x000fec000383ffff */
[----:B------:R-:W-:Y:S01]  /*2c60*/  ULEA UR4, UR5, UR6, 0x3 ;  /* 0x0000000605047291 */ /* 0x000fe2000f8e18ff */
[----:B------:R-:W-:-:S08]  /*2c70*/  SHF.L.U32 R2, R12, 0x1f, RZ ;  /* 0x0000001f0c027819 */ /* 0x000fd000000006ff */
[----:B------:R-:W2:Y:S02]  /*2c80*/  SYNCS.PHASECHK.TRANS64 P0, [UR4+0x70], R2 ;  /* 0x00007002ff0075a7 */ /* 0x000ea40008001004 */
[----:B--2---:R-:W-:Y:S05]  /*2c90*/  @P0 BRA `(.L_x_52) ;  /* 0x0000000000080947 */ /* 0x004fea0003800000 */
[----:B------:R-:W2:Y:S02]  /*2ca0*/  SYNCS.PHASECHK.TRANS64.TRYWAIT P0, [UR4+0x70], R2 ;  /* 0x00007002ff0075a7 */ /* 0x000ea40008001104 */
[----:B--2---:R-:W-:Y:S05]  /*2cb0*/  @!P0 BRA `(.L_x_53) ;  /* 0x0000003c00688947 */ /* 0x004fea0003800000 */
.L_x_52:
[----:B------:R-:W-:-:S04]  /*2cc0*/  UIADD3 UR7, UPT, UPT, UR5, 0x1, URZ ;  /* 0x0000000105077890 */ /* 0x000fc8000fffe0ff */
[----:B------:R-:W-:-:S04]  /*2cd0*/  UISETP.NE.AND UP0, UPT, UR7, 0x2, UPT ;  /* 0x000000020700788c */ /* 0x000fc8000bf05270 */
[----:B------:R-:W-:Y:S02]  /*2ce0*/  USEL UR8, URZ, 0x1, UP0 ;  /* 0x00000001ff087887 */ /* 0x000fe40008000000 */
[----:B------:R-:W-:-:S04]  /*2cf0*/  USEL UR7, UR7, URZ, UP0 ;  /* 0x000000ff07077287 */ /* 0x000fc80008000000 */
[----:B------:R-:W-:Y:S01]  /*2d00*/  ULEA UR7, UR7, UR6, 0x3 ;  /* 0x0000000607077291 */ /* 0x000fe2000f8e18ff */
[----:B--2---:R-:W-:-:S04]  /*2d10*/  LOP3.LUT R2, R12, UR8, RZ, 0x3c, !PT ;  /* 0x000000080c027c12 */ /* 0x004fc8000f8e3cff */
[----:B------:R-:W-:-:S04]  /*2d20*/  SHF.L.U32 R0, R2, 0x1f, RZ ;  /* 0x0000001f02007819 */ /* 0x000fc800000006ff */
[----:B------:R-:W2:Y:S02]  /*2d30*/  SYNCS.PHASECHK.TRANS64 P0, [UR7+0x70], R0 ;  /* 0x00007000ff0075a7 */ /* 0x000ea40008001007 */
[----:B-12---:R-:W-:Y:S05]  /*2d40*/  @P0 EXIT ;  /* 0x000000000000094d */ /* 0x006fea0003800000 */
[----:B------:R-:W-:Y:S02]  /*2d50*/  SHF.L.U32 R2, R2, 0x1f, RZ ;  /* 0x0000001f02027819 */ /* 0x000fe400000006ff */
[----:B------:R-:W-:-:S07]  /*2d60*/  MOV R0, UR7 ;  /* 0x0000000700007c02 */ /* 0x000fce0008000f00 */
.L_x_54:
[----:B-1----:R1:W2:Y:S02]  /*2d70*/  SYNCS.PHASECHK.TRANS64.TRYWAIT P0, [R0+URZ+0x70], R2 ;  /* 0x00007002000075a7 */ /* 0x0022a400080011ff */
[----:B--2---:R-:W-:Y:S05]  /*2d80*/  @!P0 NANOSLEEP.SYNCS 0x989680 ;  /* 0x009896800000895d */ /* 0x004fea0003900000 */
[----:B------:R-:W2:Y:S02]  /*2d90*/  @!P0 SYNCS.PHASECHK.TRANS64 P0, [R0+URZ+0x70], R2 ;  /* 0x00007002000085a7 */ /* 0x000ea400080010ff */
[----:B--2---:R-:W-:Y:S05]  /*2da0*/  @P0 EXIT ;  /* 0x000000000000094d */ /* 0x004fea0003800000 */
[----:B------:R-:W-:Y:S05]  /*2db0*/  BRA `(.L_x_54) ;  /* 0xfffffffc00ec7947 */ /* 0x000fea000383ffff */
.L_x_47:
[----:B------:R-:W-:Y:S05]  /*2dc0*/  BRA.U UP4, `(.L_x_55) ;  /* 0x0000000d04807547 */ /* 0x000fea000b800000 */
[----:B------:R-:W-:Y:S01]  /*2dd0*/  UMOV UR4, 0x40 ;  /* 0x0000004000047882 */ /* 0x000fe20000000000 */
[----:B------:R-:W-:Y:S01]  /*2de0*/  NOP ;  /* 0x0000000000007918 */ /* 0x000fe20000000000 */
[----:B------:R-:W-:Y:S01]  /*2df0*/  ULEA UR5, UR48, UR4, 0x18 ;  /* 0x0000000430057291 */ /* 0x000fe2000f8ec0ff */
[----:B------:R-:W-:Y:S02]  /*2e00*/  UMOV UR6, 0x400 ;  /* 0x0000040000067882 */ /* 0x000fe40000000000 */
[----:B------:R-:W-:-:S06]  /*2e10*/  ULEA UR6, UR48, UR6, 0x18 ;  /* 0x0000000630067291 */ /* 0x000fcc000f8ec0ff */
[----:B------:R-:W2:Y:S02]  /*2e20*/  LDS.U8 R0, [UR5+0x1c] ;  /* 0x00001c05ff007984 */ /* 0x000ea40008000000 */
[----:B--2---:R-:W-:-:S13]  /*2e30*/  ISETP.NE.AND P0, PT, R0, RZ, PT ;  /* 0x000000ff0000720c */ /* 0x004fda0003f05270 */
[----:B------:R-:W-:Y:S05]  /*2e40*/  @P0 BRA `(.L_x_56) ;  /* 0x0000000000580947 */ /* 0x000fea0003800000 */
[----:B------:R-:W-:-:S13]  /*2e50*/  ELECT P0, URZ, PT ;  /* 0x0000000000ff782f */ /* 0x000fda0003800000 */
[----:B------:R-:W-:Y:S05]  /*2e60*/  @!P0 BRA `(.L_x_57) ;  /* 0x0000000000608947 */ /* 0x000fea0003800000 */
[----:B------:R-:W-:Y:S01]  /*2e70*/  UMOV UR4, 0x10 ;  /* 0x0000001000047882 */ /* 0x000fe20000000000 */
[----:B------:R-:W-:Y:S01]  /*2e80*/  HFMA2 R0, -RZ, RZ, 0, 5.9604644775390625e-08 ;  /* 0x00000001ff007431 */ /* 0x000fe200000001ff */
[----:B------:R-:W-:-:S03]  /*2e90*/  MOV R3, 0xffff ;  /* 0x0000ffff00037802 */ /* 0x000fc60000000f00 */
[----:B------:R-:W-:Y:S04]  /*2ea0*/  DEPBAR.LE SB2, 0x36 ;  /* 0x0000ad800000791a */ /* 0x000fe80000000000 */
[----:B------:R-:W2:Y:S02]  /*2eb0*/  UTCATOMSWS.FIND_AND_SET.ALIGN UP0, UR4, UR4 ;  /* 0x00000004000475e3 */ /* 0x000ea40008000800 */
[----:B--2---:R-:W-:Y:S01]  /*2ec0*/  MOV R4, UR4 ;  /* 0x0000000400047c02 */ /* 0x004fe20008000f00 */
[----:B------:R-:W-:Y:S06]  /*2ed0*/  BRA.U UP0, `(.L_x_58) ;  /* 0x0000000100187547 */ /* 0x000fec000b800000 */
.L_x_59:
[----:B------:R-:W-:Y:S05]  /*2ee0*/  NANOSLEEP 0x64 ;  /* 0x000000640000795d */ /* 0x000fea0003800000 */
[----:B------:R-:W-:-:S05]  /*2ef0*/  UMOV UR4, 0x10 ;  /* 0x0000001000047882 */ /* 0x000fca0000000000 */
[----:B------:R-:W-:Y:S04]  /*2f00*/  DEPBAR.LE SB2, 0x36 ;  /* 0x0000ad800000791a */ /* 0x000fe80000000000 */
[----:B------:R-:W2:Y:S02]  /*2f10*/  UTCATOMSWS.FIND_AND_SET.ALIGN UP0, UR4, UR4 ;  /* 0x00000004000475e3 */ /* 0x000ea40008000800 */
[----:B--2---:R-:W-:Y:S01]  /*2f20*/  MOV R4, UR4 ;  /* 0x0000000400047c02 */ /* 0x004fe20008000f00 */
[----:B------:R-:W-:Y:S05]  /*2f30*/  BRA.U !UP0, `(.L_x_59) ;  /* 0xfffffffd08e87547 */ /* 0x000fea000b83ffff */
.L_x_58:
[-C--:B------:R-:W-:Y:S02]  /*2f40*/  SHF.L.U32 R3, R3, R4.reuse, RZ ;  /* 0x0000000403037219 */ /* 0x080fe400000006ff */
[----:B------:R-:W-:Y:S01]  /*2f50*/  SHF.L.U32 R0, R0, R4, RZ ;  /* 0x0000000400007219 */ /* 0x000fe200000006ff */
[----:B------:R-:W-:Y:S02]  /*2f60*/  IMAD.SHL.U32 R4, R4, 0x20, RZ ;  /* 0x0000002004047824 */ /* 0x000fe400078e00ff */
[----:B------:R2:W-:Y:S04]  /*2f70*/  ATOMS.OR RZ, [UR5+0x14], R3 ;  /* 0x00001403ffff798c */ /* 0x0005e8000b000005 */
[----:B------:R2:W-:Y:S04]  /*2f80*/  ATOMS.OR RZ, [UR5+0x18], R0 ;  /* 0x00001800ffff798c */ /* 0x0005e8000b000005 */
[----:B------:R2:W-:Y:S01]  /*2f90*/  STS [UR6+0x110], R4 ;  /* 0x00011004ff007988 */ /* 0x0005e20008000806 */
[----:B------:R-:W-:Y:S05]  /*2fa0*/  BRA `(.L_x_57) ;  /* 0x0000000000107947 */ /* 0x000fea0003800000 */
.L_x_56:
[----:B------:R-:W-:Y:S02]  /*2fb0*/  MOV R0, 0xffffffff ;  /* 0xffffffff00007802 */ /* 0x000fe40000000f00 */
[----:B------:R-:W-:-:S03]  /*2fc0*/  MOV R4, 0x2ff0 ;  /* 0x00002ff000047802 */ /* 0x000fc60000000f00 */
[----:B------:R2:W-:Y:S04]  /*2fd0*/  STS [UR6+0x110], R0 ;  /* 0x00011000ff007988 */ /* 0x0005e80008000806 */
[----:B-12--5:R-:W-:Y:S05]  /*2fe0*/  CALL.REL.NOINC `($__internal_1_$__cuda_sm10x_tcgen05_guardrail_trap_phase_invalid_during_alloc) ;  /* 0x0000003c00e87944 */ /* 0x026fea0003c00000 */
.L_x_57:
[----:B------:R-:W-:Y:S05]  /*2ff0*/  WARPSYNC.ALL ;  /* 0x0000000000007948 */ /* 0x000fea0003800000 */
[----:B------:R-:W3:Y:S01]  /*3000*/  S2UR UR4, SR_CgaCtaId ;  /* 0x00000000000479c3 */ /* 0x000ee20000008800 */
[----:B------:R-:W-:Y:S01]  /*3010*/  UMOV UR13, 0x400 ;  /* 0x00000400000d7882 */ /* 0x000fe20000000000 */
[----:B------:R-:W-:-:S06]  /*3020*/  NOP ;  /* 0x0000000000007918 */ /* 0x000fcc0000000000 */
[----:B------:R-:W-:Y:S06]  /*3030*/  BAR.ARV 0x6, 0xa0 ;  /* 0x0182800000007b1d */ /* 0x000fec0000002000 */
[----:B------:R-:W4:Y:S01]  /*3040*/  LDCU UR5, c[0x0][0x38c] ;  /* 0x00007180ff0577ac */ /* 0x000f220008000800 */
[----:B------:R-:W-:Y:S01]  /*3050*/  LOP3.LUT R2, R2, 0xffff, RZ, 0xc0, !PT ;  /* 0x0000ffff02027812 */ /* 0x000fe200078ec0ff */
[----:B------:R-:W-:Y:S01]  /*3060*/  IMAD.MOV.U32 R11, RZ, RZ, 0x1 ;  /* 0x00000001ff0b7424 */ /* 0x000fe200078e00ff */
[----:B------:R-:W-:Y:S01]  /*3070*/  CS2R R8, SRZ ;  /* 0x0000000000087805 */ /* 0x000fe2000001ff00 */
[----:B------:R-:W1:Y:S01]  /*3080*/  LDCU UR8, c[0x0][0x38c] ;  /* 0x00007180ff0877ac */ /* 0x000e620008000800 */
[----:B------:R-:W-:Y:S01]  /*3090*/  R2UR UR15, R2 ;  /* 0x00000000020f72ca */ /* 0x000fe200000e0000 */
[----:B------:R-:W-:Y:S01]  /*30a0*/  IMAD.MOV.U32 R10, RZ, RZ, RZ ;  /* 0x000000ffff0a7224 */ /* 0x000fe200078e00ff */
[----:B------:R-:W-:Y:S01]  /*30b0*/  UMOV UR18, URZ ;  /* 0x000000ff00127c82 */ /* 0x000fe20008000000 */
[----:B------:R-:W-:Y:S01]  /*30c0*/  UMOV UR10, URZ ;  /* 0x000000ff000a7c82 */ /* 0x000fe20008000000 */
[----:B---3--:R-:W-:Y:S01]  /*30d0*/  ULEA UR13, UR4, UR13, 0x18 ;  /* 0x0000000d040d7291 */ /* 0x008fe2000f8ec0ff */
[----:B------:R-:W-:Y:S01]  /*30e0*/  UMOV UR20, 0x0 ;  /* 0x0000000000147882 */ /* 0x000fe20000000000 */
[----:B------:R-:W-:-:S02]  /*30f0*/  UMOV UR21, 0x4100490 ;  /* 0x0410049000157882 */ /* 0x000fc40000000000 */
[----:B------:R-:W-:Y:S02]  /*3100*/  UIADD3 UR6, UPT, UPT, UR13, 0x2400, URZ ;  /* 0x000024000d067890 */ /* 0x000fe4000fffe0ff */
[----:B------:R-:W-:Y:S02]  /*3110*/  UIADD3 UR7, UPT, UPT, UR13, 0x4400, URZ ;  /* 0x000044000d077890 */ /* 0x000fe4000fffe0ff */
[----:B----4-:R-:W-:Y:S01]  /*3120*/  UIADD3 UR5, UPT, UPT, UR5, 0x1f, URZ ;  /* 0x0000001f05057890 */ /* 0x010fe2000fffe0ff */
[----:B--2---:R-:W2:Y:S01]  /*3130*/  LDS R0, [UR13+0x110] ;  /* 0x0001100dff007984 */ /* 0x004ea20008000800 */
[----:B------:R-:W-:Y:S02]  /*3140*/  USHF.R.U32.HI UR6, URZ, 0x4, UR6 ;  /* 0x00000004ff067899 */ /* 0x000fe40008011606 */
[----:B------:R-:W-:Y:S02]  /*3150*/  USHF.R.S32.HI UR4, URZ, 0x1f, UR5 ;  /* 0x0000001fff047899 */ /* 0x000fe40008011405 */
[----:B------:R-:W-:-:S02]  /*3160*/  ULOP3.LUT UR6, UR6, 0x3fff, URZ, 0xc0, !UPT ;  /* 0x00003fff06067892 */ /* 0x000fc4000f8ec0ff */
[----:B------:R-:W-:Y:S02]  /*3170*/  ULEA.HI UR4, UR4, UR5, URZ, 0x5 ;  /* 0x0000000504047291 */ /* 0x000fe4000f8f28ff */
[----:B------:R-:W-:Y:S02]  /*3180*/  USHF.R.U32.HI UR5, URZ, 0x4, UR7 ;  /* 0x00000004ff057899 */ /* 0x000fe40008011607 */
[----:B------:R-:W-:Y:S02]  /*3190*/  USHF.R.S32.HI UR22, URZ, 0x5, UR4 ;  /* 0x00000005ff167899 */ /* 0x000fe40008011404 */
[----:B------:R-:W-:Y:S02]  /*31a0*/  ULOP3.LUT UR5, UR5, 0x3fff, URZ, 0xc0, !UPT ;  /* 0x00003fff05057892 */ /* 0x000fe4000f8ec0ff */
[----:B------:R-:W-:Y:S02]  /*31b0*/  UISETP.LT.AND UP0, UPT, UR22, 0x1, UPT ;  /* 0x000000011600788c */ /* 0x000fe4000bf01270 */
[----:B------:R-:W-:-:S02]  /*31c0*/  ULOP3.LUT UR16, UR6, 0x10000, URZ, 0xfc, !UPT ;  /* 0x0001000006107892 */ /* 0x000fc4000f8efcff */
[----:B------:R-:W-:Y:S02]  /*31d0*/  USEL UR23, UR22, 0x1, !UP0 ;  /* 0x0000000116177887 */ /* 0x000fe4000c000000 */
[----:B------:R-:W-:Y:S02]  /*31e0*/  ULOP3.LUT UR17, UR5, 0x10000, URZ, 0xfc, !UPT ;  /* 0x0001000005117892 */ /* 0x000fe4000f8efcff */
[----:B------:R-:W-:Y:S02]  /*31f0*/  UIADD3 UR23, UPT, UPT, -UR23, URZ, URZ ;  /* 0x000000ff17177290 */ /* 0x000fe4000fffe1ff */
[----:B-1----:R-:W-:Y:S01]  /*3200*/  UISETP.GE.AND UP4, UPT, UR8, 0x1, UPT ;  /* 0x000000010800788c */ /* 0x002fe2000bf86270 */
[----:B--2---:R-:W-:-:S15]  /*3210*/  R2UR UR24, R0 ;  /* 0x00000000001872ca */ /* 0x004fde00000e0000 */
.L_x_66:
[----:B------:R-:W-:Y:S02]  /*3220*/  LEA R0, R10, UR13, 0x3 ;  /* 0x0000000d0a007c11 */ /* 0x000fe4000f8e18ff */
[----:B------:R-:W-:Y:S02]  /*3230*/  SHF.L.U32 R2, R9, 0x1f, RZ ;  /* 0x0000001f09027819 */ /* 0x000fe400000006ff */
[----:B------:R-:W-:Y:S01]  /*3240*/  PLOP3.LUT P0, PT, PT, PT, UP4, 0x80, 0x8 ;  /* 0x000000000008781c */ /* 0x000fe20003f0f048 */
[----:B------:R-:W-:Y:S01]  /*3250*/  VIADD R3, R0, 0x70 ;  /* 0x0000007000037836 */ /* 0x000fe20000000000 */
[----:B-1----:R-:W1:Y:S02]  /*3260*/  SYNCS.PHASECHK.TRANS64.TRYWAIT P1, [R0+URZ+0x60], R2 ;  /* 0x00006002000075a7 */ /* 0x002e6400080211ff */
[----:B-1-3--:R-:W-:Y:S09]  /*3270*/  @!P1 BRA `(.L_x_60) ;  /* 0x0000003800109947 */ /* 0x00aff20003800000 */
.L_x_117:
[----:B------:R-:W-:Y:S01]  /*3280*/  LEA R4, R10, UR13, 0x4 ;  /* 0x0000000d0a047c11 */ /* 0x000fe2000f8e20ff */
[----:B------:R-:W-:Y:S01]  /*3290*/  @UP4 ULEA UR4, UR10, UR13, 0x3 ;  /* 0x0000000d0a044291 */ /* 0x000fe2000f8e18ff */
[----:B------:R-:W-:Y:S01]  /*32a0*/  PLOP3.LUT P2, PT, PT, PT, PT, 0x80, 0x8 ;  /* 0x000000000008781c */ /* 0x000fe20003f4f070 */
[----:B------:R-:W-:Y:S01]  /*32b0*/  ULEA UR19, UR18, UR13, 0x3 ;  /* 0x0000000d12137291 */ /* 0x000fe2000f8e18ff */
[----:B------:R-:W-:Y:S02]  /*32c0*/  PRMT R3, RZ, 0x654, R3 ;  /* 0x00000654ff037816 */ /* 0x000fe40000000003 */
[----:B------:R-:W2:Y:S01]  /*32d0*/  LDS.128 R4, [R4+0xf0] ;  /* 0x0000f00004047984 */ /* 0x000ea20000000c00 */
[----:B-1----:R-:W-:Y:S02]  /*32e0*/  @P0 SHF.L.U32 R2, R8, 0x1f, RZ ;  /* 0x0000001f08020819 */ /* 0x002fe400000006ff */
[----:B------:R-:W-:Y:S01]  /*32f0*/  SHF.L.U32 R0, R11, 0x1f, RZ ;  /* 0x0000001f0b007819 */ /* 0x000fe200000006ff */
[----:B------:R-:W-:Y:S01]  /*3300*/  @!PT LDS RZ, [RZ] ;  /* 0x00000000fffff984 */ /* 0x000fe20000000800 */
[----:B------:R-:W-:Y:S01]  /*3310*/  @!PT LDS RZ, [RZ] ;  /* 0x00000000fffff984 */ /* 0x000fe20000000800 */
[----:B------:R-:W-:Y:S01]  /*3320*/  @!PT LDS RZ, [RZ] ;  /* 0x00000000fffff984 */ /* 0x000fe20000000800 */
[----:B------:R-:W-:Y:S01]  /*3330*/  @!PT LDS RZ, [RZ] ;  /* 0x00000000fffff984 */ /* 0x000fe20000000800 */
[----:B------:R1:W-:Y:S06]  /*3340*/  MEMBAR.ALL.CTA ;  /* 0x0000000000007992 */ /* 0x0003ec0000008000 */
[----:B-1----:R-:W1:Y:S02]  /*3350*/  FENCE.VIEW.ASYNC.S ;  /* 0x00000000000073c6 */ /* 0x002e640000000000 */
[----:B-1----:R1:W-:Y:S01]  /*3360*/  SYNCS.ARRIVE.TRANS64.RED.A1T0 RZ, [R3+URZ], RZ ;  /* 0x000000ff03ff79a7 */ /* 0x0023e200081004ff */
[----:B------:R1:W3:Y:S01]  /*3370*/  @P0 SYNCS.PHASECHK.TRANS64.TRYWAIT P2, [UR4], R2 ;  /* 0x00000002ff0005a7 */ /* 0x0002e20008041104 */
[----:B--2---:R-:W-:Y:S01]  /*3380*/  LOP3.LUT P1, RZ, R6, 0x1, RZ, 0xc0, !PT ;  /* 0x0000000106ff7812 */ /* 0x004fe2000782c0ff */
[----:B------:R-:W2:Y:S02]  /*3390*/  SYNCS.PHASECHK.TRANS64.TRYWAIT P0, [UR19+0xa0], R0 ;  /* 0x0000a000ff0075a7 */ /* 0x000ea40008001113 */
[----:B-123--:R-:W-:Y:S10]  /*33a0*/  @!P0 BRA `(.L_x_61) ;  /* 0x0000003400d88947 */ /* 0x00eff40003800000 */
.L_x_119:
[----:B------:R-:W-:Y:S01]  /*33b0*/  IADD3 R10, PT, PT, R10, 0x1, RZ ;  /* 0x000000010a0a7810 */ /* 0x000fe20007ffe0ff */
[----:B------:R-:W-:Y:S06]  /*33c0*/  BRA.U !UP4, `(.L_x_62) ;  /* 0x000000010ca07547 */ /* 0x000fec000b800000 */
[----:B------:R-:W-:Y:S02]  /*33d0*/  ULEA.HI UR4, UR18, UR18, URZ, 0x1 ;  /* 0x0000001212047291 */ /* 0x000fe4000f8f08ff */
[----:B------:R-:W-:Y:S02]  /*33e0*/  UPLOP3.LUT UP2, UPT, UPT, UPT, UPT, 0x40, 0x4 ;  /* 0x000000000004789c */ /* 0x000fe40003f4e870 */
[----:B------:R-:W-:Y:S02]  /*33f0*/  USHF.L.U32 UR5, UR4, 0x5, URZ ;  /* 0x0000000504057899 */ /* 0x000fe400080006ff */
[----:B------:R-:W-:Y:S02]  /*3400*/  ULOP3.LUT UR14, UR4, 0xffe, URZ, 0xc0, !UPT ;  /* 0x00000ffe040e7892 */ /* 0x000fe4000f8ec0ff */
[----:B------:R-:W-:Y:S02]  /*3410*/  ULOP3.LUT UR4, UR5, 0xffffffc0, URZ, 0xc0, !UPT ;  /* 0xffffffc005047892 */ /* 0x000fe4000f8ec0ff */
[----:B------:R-:W-:-:S02]  /*3420*/  UIADD3 UR14, UPT, UPT, -UR14, UR18, URZ ;  /* 0x000000120e0e7290 */ /* 0x000fc4000fffe1ff */
[----:B------:R-:W-:Y:S01]  /*3430*/  UIADD3 UR4, UPT, UPT, UR24, UR4, URZ ;  /* 0x0000000418047290 */ /* 0x000fe2000fffe0ff */
[----:B------:R-:W-:Y:S01]  /*3440*/  UMOV UR12, UR23 ;  /* 0x00000017000c7c82 */ /* 0x000fe20008000000 */
[----:B------:R-:W-:Y:S02]  /*3450*/  UMOV UR11, UR22 ;  /* 0x00000016000b7c82 */ /* 0x000fe40008000000 */
[----:B------:R-:W-:Y:S01]  /*3460*/  ULEA UR14, UR14, UR4, 0x14 ;  /* 0x000000040e0e7291 */ /* 0x000fe2000f8ea0ff */
[----:B------:R-:W-:-:S11]  /*3470*/  UMOV UR5, UR10 ;  /* 0x0000000a00057c82 */ /* 0x000fd60008000000 */
.L_x_65:
[----:B------:R-:W-:Y:S02]  /*3480*/  UIADD3 UR12, UPT, UPT, UR12, 0x1, URZ ;  /* 0x000000010c0c7890 */ /* 0x000fe4000fffe0ff */
[----:B--2---:R-:W-:Y:S02]  /*3490*/  ULEA UR6, UR5, UR13, 0x3 ;  /* 0x0000000d05067291 */ /* 0x004fe4000f8e18ff */
[----:B------:R-:W-:Y:S01]  /*34a0*/  UISETP.NE.AND UP3, UPT, UR12, URZ, UPT ;  /* 0x000000ff0c00728c */ /* 0x000fe2000bf65270 */
[----:B---3--:R-:W-:Y:S10]  /*34b0*/  @P2 BRA `(.L_x_63) ;  /* 0x00000000000c2947 */ /* 0x008ff40003800000 */
[----:B-1----:R-:W-:Y:S04]  /*34c0*/  SHF.L.U32 R2, R8, 0x1f, RZ ;  /* 0x0000001f08027819 */ /* 0x002fe800000006ff */
[----:B------:R-:W1:Y:S02]  /*34d0*/  SYNCS.PHASECHK.TRANS64.TRYWAIT P0, [UR6], R2 ;  /* 0x00000002ff0075a7 */ /* 0x000e640008001106 */
[----:B-1----:R-:W-:Y:S05]  /*34e0*/  @!P0 BRA `(.L_x_64) ;  /* 0x0000003400a08947 */ /* 0x002fea0003800000 */
.L_x_63:
[----:B------:R-:W-:Y:S01]  /*34f0*/  UISETP.NE.AND UP0, UPT, UR11, 0x1, UPT ;  /* 0x000000010b00788c */ /* 0x000fe2000bf05270 */
[----:B------:R-:W-:Y:S01]  /*3500*/  PLOP3.LUT P2, PT, PT, PT, PT, 0x80, 0x8 ;  /* 0x000000000008781c */ /* 0x000fe20003f4f070 */
[----:B------:R-:W-:Y:S02]  /*3510*/  UIADD3 UR4, UPT, UPT, UR5, 0x1, URZ ;  /* 0x0000000105047890 */ /* 0x000fe4000fffe0ff */
[----:B------:R-:W-:Y:S02]  /*3520*/  ULEA UR8, UR5, UR17, 0x7 ;  /* 0x0000001105087291 */ /* 0x000fe4000f8e38ff */
[----:B------:R-:W-:Y:S01]  /*3530*/  UISETP.NE.AND UP1, UPT, UR4, 0x4, UPT ;  /* 0x000000040400788c */ /* 0x000fe2000bf25270 */
[----:B------:R-:W-:Y:S01]  /*3540*/  PLOP3.LUT P0, PT, PT, PT, UP0, 0x80, 0x8 ;  /* 0x000000000008781c */ /* 0x000fe20003f0f008 */
[----:B------:R-:W-:Y:S02]  /*3550*/  UIADD3 UR11, UPT, UPT, UR11, -0x1, URZ ;  /* 0xffffffff0b0b7890 */ /* 0x000fe4000fffe0ff */
[----:B------:R-:W-:Y:S02]  /*3560*/  USEL UR7, URZ, 0x1, UP1 ;  /* 0x00000001ff077887 */ /* 0x000fe40008800000 */
[----:B------:R-:W-:Y:S01]  /*3570*/  USEL UR10, UR4, URZ, UP1 ;  /* 0x000000ff040a7287 */ /* 0x000fe20008800000 */
[----:B------:R-:W-:Y:S03]  /*3580*/  UMOV UR9, 0xc0004010 ;  /* 0xc000401000097882 */ /* 0x000fe60000000000 */
[----:B------:R-:W-:Y:S01]  /*3590*/  @UP0 ULEA UR4, UR10, UR13, 0x3 ;  /* 0x0000000d0a040291 */ /* 0x000fe2000f8e18ff */
[----:B------:R-:W-:Y:S01]  /*35a0*/  LOP3.LUT R8, R8, UR7, RZ, 0x3c, !PT ;  /* 0x0000000708087c12 */ /* 0x000fe2000f8e3cff */
[----:B------:R-:W-:Y:S03]  /*35b0*/  UMOV UR7, 0xc0004010 ;  /* 0xc000401000077882 */ /* 0x000fe60000000000 */
[----:B-1----:R-:W-:Y:S04]  /*35c0*/  @P0 SHF.L.U32 R0, R8, 0x1f, RZ ;  /* 0x0000001f08000819 */ /* 0x002fe800000006ff */
[----:B------:R2:W3:Y:S01]  /*35d0*/  @P0 SYNCS.PHASECHK.TRANS64.TRYWAIT P2, [UR4], R0 ;  /* 0x00000000ff0005a7 */ /* 0x0004e20008041104 */
[----:B------:R-:W-:Y:S02]  /*35e0*/  UIADD3 UR4, UPT, UPT, UR6, 0x20, URZ ;  /* 0x0000002006047890 */ /* 0x000fe4000fffe0ff */
[----:B------:R-:W-:Y:S03]  /*35f0*/  ULEA UR6, UR5, UR16, 0x7 ;  /* 0x0000001005067291 */ /* 0x000fe6000f8e38ff */
[----:B------:R-:W-:Y:S06]  /*3600*/  UMOV UR5, UR10 ;  /* 0x0000000a00057c82 */ /* 0x000fec0008000000 */
[----:B------:R2:W-:Y:S01]  /*3610*/  UTCQMMA gdesc[UR6], gdesc[UR8], tmem[UR14], tmem[UR20], idesc[UR21], UP2 ;  /* 0x00ff1408060075ea */ /* 0x0005e2000900030e */
[----:B------:R-:W-:Y:S01]  /*3620*/  UPLOP3.LUT UP2, UPT, UPT, UPT, UPT, 0x80, 0x8 ;  /* 0x000000000008789c */ /* 0x000fe20003f4f070 */
[----:B------:R2:W-:Y:S01]  /*3630*/  UTCBAR.MULTICAST [UR4], URZ, UR15 ;  /* 0x000000ff040073e9 */ /* 0x0005e2000800080f */
[----:B------:R-:W-:Y:S09]  /*3640*/  BRA.U UP3, `(.L_x_65) ;  /* 0xfffffffd038c7547 */ /* 0x000ff2000b83ffff */
.L_x_62:
[----:B--2---:R-:W-:Y:S01]  /*3650*/  UIADD3 UR4, UPT, UPT, UR18, 0x1, URZ ;  /* 0x0000000112047890 */ /* 0x004fe2000fffe0ff */
[C---:B------:R-:W-:Y:S01]  /*3660*/  ISETP.NE.AND P0, PT, R10.reuse, 0x2, PT ;  /* 0x000000020a00780c */ /* 0x040fe20003f05270 */
[----:B------:R-:W-:Y:S02]  /*3670*/  UIADD3 UR5, UPT, UPT, UR19, 0x80, URZ ;  /* 0x0000008013057890 */ /* 0x000fe4000fffe0ff */
[----:B------:R-:W-:Y:S01]  /*3680*/  UISETP.NE.AND UP0, UPT, UR4, 0x4, UPT ;  /* 0x000000040400788c */ /* 0x000fe2000bf05270 */
[----:B-1----:R-:W-:Y:S02]  /*3690*/  SEL R0, RZ, 0x1, P0 ;  /* 0x00000001ff007807 */ /* 0x002fe40000000000 */
[----:B------:R-:W-:Y:S01]  /*36a0*/  SEL R10, R10, RZ, P0 ;  /* 0x000000ff0a0a7207 */ /* 0x000fe20000000000 */
[----:B------:R-:W-:Y:S01]  /*36b0*/  USEL UR6, URZ, 0x1, UP0 ;  /* 0x00000001ff067887 */ /* 0x000fe20008000000 */
[----:B------:R-:W-:Y:S01]  /*36c0*/  LOP3.LUT R9, R9, R0, RZ, 0x3c, !PT ;  /* 0x0000000009097212 */ /* 0x000fe200078e3cff */
[----:B------:R-:W-:Y:S01]  /*36d0*/  USEL UR18, UR4, URZ, UP0 ;  /* 0x000000ff04127287 */ /* 0x000fe20008000000 */
[----:B------:R1:W-:Y:S03]  /*36e0*/  UTCBAR [UR5], URZ ;  /* 0x000000ff050073e9 */ /* 0x0003e600080000ff */
[----:B------:R-:W-:Y:S01]  /*36f0*/  LOP3.LUT R11, R11, UR6, RZ, 0x3c, !PT ;  /* 0x000000060b0b7c12 */ /* 0x000fe2000f8e3cff */
[----:B------:R-:W-:Y:S07]  /*3700*/  @P1 BRA `(.L_x_66) ;  /* 0xfffffff800c41947 */ /* 0x000fee000383ffff */
[----:B------:R-:W2:Y:S01]  /*3710*/  S2UR UR8, SR_CgaCtaId ;  /* 0x00000000000879c3 */ /* 0x000ea20000008800 */
[----:B------:R-:W-:Y:S01]  /*3720*/  ELECT P0, URZ, PT ;  /* 0x0000000000ff782f */ /* 0x000fe20003800000 */
[----:B------:R-:W-:Y:S01]  /*3730*/  IMAD.MOV.U32 R0, RZ, RZ, 0x1 ;  /* 0x00000001ff007424 */ /* 0x000fe200078e00ff */
[----:B------:R-:W-:Y:S01]  /*3740*/  UIADD3 UR13, UPT, UPT, UR13, 0xa0, URZ ;  /* 0x000000a00d0d7890 */ /* 0x000fe2000fffe0ff */
[----:B------:R-:W-:Y:S01]  /*3750*/  SHF.L.U32 R2, R11, 0x1f, RZ ;  /* 0x0000001f0b027819 */ /* 0x000fe200000006ff */
[----:B------:R-:W-:-:S03]  /*3760*/  UMOV UR4, 0x40 ;  /* 0x0000004000047882 */ /* 0x000fc60000000000 */
[----:B------:R-:W-:Y:S01]  /*3770*/  UVIRTCOUNT.DEALLOC.SMPOOL 0x80 ;  /* 0x000000800000784c */ /* 0x000fe20000000000 */
[----:B--2---:R-:W-:Y:S02]  /*3780*/  ULEA UR8, UR8, UR4, 0x18 ;  /* 0x0000000408087291 */ /* 0x004fe4000f8ec0ff */
[----:B------:R-:W-:-:S07]  /*3790*/  ULEA UR4, UR18, UR13, 0x3 ;  /* 0x0000000d12047291 */ /* 0x000fce000f8e18ff */
[----:B------:R2:W-:Y:S02]  /*37a0*/  @P0 STS.U8 [UR8+0x1c], R0 ;  /* 0x00001c00ff000988 */ /* 0x0005e40008000008 */
[----:B------:R-:W4:Y:S02]  /*37b0*/  SYNCS.PHASECHK.TRANS64.TRYWAIT P0, [UR4], R2 ;  /* 0x00000002ff0075a7 */ /* 0x000f240008001104 */
[----:B--2-4-:R-:W-:Y:S05]  /*37c0*/  @!P0 BRA `(.L_x_67) ;  /* 0x0000003400008947 */ /* 0x014fea0003800000 */
.L_x_122:
[----:B------:R-:W-:-:S04]  /*37d0*/  UIADD3 UR4, UPT, UPT, UR18, 0x1, URZ ;  /* 0x0000000112047890 */ /* 0x000fc8000fffe0ff */
[----:B------:R-:W-:-:S04]  /*37e0*/  UISETP.NE.AND UP0, UPT, UR4, 0x4, UPT ;  /* 0x000000040400788c */ /* 0x000fc8000bf05270 */
[----:B------:R-:W-:Y:S02]  /*37f0*/  USEL UR6, URZ, 0x1, UP0 ;  /* 0x00000001ff067887 */ /* 0x000fe40008000000 */
[----:B------:R-:W-:-:S04]  /*3800*/  USEL UR4, UR4, URZ, UP0 ;  /* 0x000000ff04047287 */ /* 0x000fc80008000000 */
[----:B-1----:R-:W-:Y:S01]  /*3810*/  ULEA UR5, UR4, UR13, 0x3 ;  /* 0x0000000d04057291 */ /* 0x002fe2000f8e18ff */
[----:B--2---:R-:W-:-:S04]  /*3820*/  LOP3.LUT R2, R11, UR6, RZ, 0x3c, !PT ;  /* 0x000000060b027c12 */ /* 0x004fc8000f8e3cff */
[----:B------:R-:W-:-:S04]  /*3830*/  SHF.L.U32 R3, R2, 0x1f, RZ ;  /* 0x0000001f02037819 */ /* 0x000fc800000006ff */
[----:B------:R-:W1:Y:S02]  /*3840*/  SYNCS.PHASECHK.TRANS64.TRYWAIT P0, [UR5], R3 ;  /* 0x00000003ff0075a7 */ /* 0x000e640008001105 */
[----:B-1----:R-:W-:Y:S05]  /*3850*/  @!P0 BRA `(.L_x_68) ;  /* 0x0000003000f48947 */ /* 0x002fea0003800000 */
.L_x_124:
        /* <DEDUP_REMOVED lines=9> */
.L_x_126:
[----:B------:R-:W-:-:S04]  /*38f0*/  UIADD3 UR4, UPT, UPT, UR4, 0x1, URZ ;  /* 0x0000000104047890 */ /* 0x000fc8000fffe0ff */
[----:B------:R-:W-:-:S04]  /*3900*/  UISETP.NE.AND UP0, UPT, UR4, 0x4, UPT ;  /* 0x000000040400788c */ /* 0x000fc8000bf05270 */
[----:B------:R-:W-:Y:S02]  /*3910*/  USEL UR5, URZ, 0x1, UP0 ;  /* 0x00000001ff057887 */ /* 0x000fe40008000000 */
[----:B------:R-:W-:-:S04]  /*3920*/  USEL UR4, UR4, URZ, UP0 ;  /* 0x000000ff04047287 */ /* 0x000fc80008000000 */
[----:B------:R-:W-:Y:S01]  /*3930*/  ULEA UR4, UR4, UR13, 0x3 ;  /* 0x0000000d04047291 */ /* 0x000fe2000f8e18ff */
[----:B------:R-:W-:-:S04]  /*3940*/  LOP3.LUT R2, R2, UR5, RZ, 0x3c, !PT ;  /* 0x0000000502027c12 */ /* 0x000fc8000f8e3cff */
[----:B------:R-:W-:-:S04]  /*3950*/  SHF.L.U32 R2, R2, 0x1f, RZ ;  /* 0x0000001f02027819 */ /* 0x000fc800000006ff */
[----:B------:R-:W2:Y:S02]  /*3960*/  SYNCS.PHASECHK.TRANS64.TRYWAIT P0, [UR4], R2 ;  /* 0x00000002ff0075a7 */ /* 0x000ea40008001104 */
[----:B--2---:R-:W-:Y:S05]  /*3970*/  @!P0 BRA `(.L_x_70) ;  /* 0x0000003000dc8947 */ /* 0x004fea0003800000 */
.L_x_128:
[----:B------:R-:W-:Y:S01]  /*3980*/  NOP ;  /* 0x0000000000007918 */ /* 0x000fe20000000000 */
[----:B-1----:R-:W1:Y:S01]  /*3990*/  LDS R0, [UR8+0x14] ;  /* 0x00001408ff007984 */ /* 0x002e620008000800 */
[----:B------:R-:W-:Y:S01]  /*39a0*/  ULOP3.LUT UR4, UR24, 0xffff, URZ, 0xc0, !UPT ;  /* 0x0000ffff18047892 */ /* 0x000fe2000f8ec0ff */
[----:B------:R-:W-:Y:S01]  /*39b0*/  UMOV UR5, 0xffff ;  /* 0x0000ffff00057882 */ /* 0x000fe20000000000 */
[----:B------:R-:W-:Y:S02]  /*39c0*/  UMOV UR6, 0x1 ;  /* 0x0000000100067882 */ /* 0x000fe40000000000 */
[----:B------:R-:W-:-:S04]  /*39d0*/  USHF.R.U32.HI UR4, URZ, 0x5, UR4 ;  /* 0x00000005ff047899 */ /* 0x000fc80008011604 */
[----:B------:R-:W-:Y:S02]  /*39e0*/  USHF.L.U32 UR5, UR5, UR4, URZ ;  /* 0x0000000405057299 */ /* 0x000fe400080006ff */
[----:B------:R-:W-:-:S04]  /*39f0*/  USHF.L.U32 UR4, UR6, UR4, URZ ;  /* 0x0000000406047299 */ /* 0x000fc800080006ff */
[----:B-1----:R-:W-:-:S04]  /*3a00*/  LOP3.LUT R0, R0, UR5, RZ, 0xc0, !PT ;  /* 0x0000000500007c12 */ /* 0x002fc8000f8ec0ff */
[----:B------:R-:W-:-:S13]  /*3a10*/  ISETP.NE.AND P0, PT, R0, UR5, PT ;  /* 0x0000000500007c0c */ /* 0x000fda000bf05270 */
[----:B------:R-:W-:Y:S05]  /*3a20*/  @P0 BRA `(.L_x_71) ;  /* 0x0000000000580947 */ /* 0x000fea0003800000 */
[----:B------:R-:W1:Y:S02]  /*3a30*/  LDS R0, [UR8+0x18] ;  /* 0x00001808ff007984 */ /* 0x000e640008000800 */
[----:B-1----:R-:W-:-:S04]  /*3a40*/  LOP3.LUT R0, R0, UR4, RZ, 0xc0, !PT ;  /* 0x0000000400007c12 */ /* 0x002fc8000f8ec0ff */
[----:B------:R-:W-:-:S13]  /*3a50*/  ISETP.NE.AND P0, PT, R0, UR4, PT ;  /* 0x0000000400007c0c */ /* 0x000fda000bf05270 */
[----:B------:R-:W-:Y:S05]  /*3a60*/  @P0 BRA `(.L_x_72) ;  /* 0x00000000003c0947 */ /* 0x000fea0003800000 */
[----:B------:R-:W1:Y:S01]  /*3a70*/  S2R R2, SR_LANEID ;  /* 0x0000000000027919 */ /* 0x000e620000000000 */
[----:B------:R-:W-:-:S06]  /*3a80*/  ULOP3.LUT UR5, URZ, UR5, URZ, 0x33, !UPT ;  /* 0x00000005ff057292 */ /* 0x000fcc000f8e33ff */
[----:B------:R-:W-:-:S04]  /*3a90*/  IMAD.U32 R0, RZ, RZ, UR5 ;  /* 0x00000005ff007e24 */ /* 0x000fc8000f8e00ff */
[----:B------:R2:W4:Y:S02]  /*3aa0*/  REDUX UR7, R0 ;  /* 0x00000000000773c4 */ /* 0x0005240000000000 */
[----:B------:R1:W-:Y:S01]  /*3ab0*/  UTCATOMSWS.AND URZ, UR5 ;  /* 0x0000000500ff79e3 */ /* 0x0003e20008000000 */
[----:B--2---:R-:W-:Y:S01]  /*3ac0*/  LOP3.LUT R0, RZ, UR4, RZ, 0x33, !PT ;  /* 0x00000004ff007c12 */ /* 0x004fe2000f8e33ff */
[----:B------:R-:W-:Y:S02]  /*3ad0*/  VOTEU.ANY UR4, UPT, PT ;  /* 0x0000000000047886 */ /* 0x000fe400038e0100 */
[----:B------:R-:W-:Y:S02]  /*3ae0*/  UFLO.U32 UR4, UR4 ;  /* 0x00000004000472bd */ /* 0x000fe400080e0000 */
[----:B------:R-:W2:Y:S04]  /*3af0*/  REDUX UR6, R0 ;  /* 0x00000000000673c4 */ /* 0x000ea80000000000 */
[----:B-1----:R-:W-:-:S02]  /*3b00*/  ISETP.EQ.U32.AND P0, PT, R2, UR4, PT ;  /* 0x0000000402007c0c */ /* 0x002fc4000bf02070 */
[----:B----4-:R-:W-:-:S11]  /*3b10*/  MOV R2, UR7 ;  /* 0x0000000700027c02 */ /* 0x010fd60008000f00 */
[----:B------:R1:W-:Y:S01]  /*3b20*/  @P0 ATOMS.AND RZ, [UR8+0x14], R2 ;  /* 0x00001402ffff098c */ /* 0x0003e2000a800008 */
[----:B--2---:R-:W-:-:S05]  /*3b30*/  IMAD.U32 R0, RZ, RZ, UR6 ;  /* 0x00000006ff007e24 */ /* 0x004fca000f8e00ff */
[----:B------:R1:W-:Y:S01]  /*3b40*/  @P0 ATOMS.AND RZ, [UR8+0x18], R0 ;  /* 0x00001800ffff098c */ /* 0x0003e2000a800008 */
[----:B------:R-:W-:Y:S05]  /*3b50*/  BRA `(.L_x_73) ;  /* 0x0000000000147947 */ /* 0x000fea0003800000 */
.L_x_72:
[----:B------:R-:W-:Y:S02]  /*3b60*/  MOV R2, 0x3b80 ;  /* 0x00003b8000027802 */ /* 0x000fe40000000f00 */
[----:B---3-5:R-:W-:Y:S05]  /*3b70*/  CALL.REL.NOINC `($__internal_0_$__cuda_sm10x_tcgen05_guardrail_trap_col_being_dealloced_not_returned_by_alloc) ;  /* 0x0000003000f87944 */ /* 0x028fea0003c00000 */
[----:B------:R-:W-:Y:S05]  /*3b80*/  BRA `(.L_x_73) ;  /* 0x0000000000087947 */ /* 0x000fea0003800000 */
.L_x_71:
[----:B------:R-:W-:Y:S02]  /*3b90*/  MOV R2, 0x3bb0 ;  /* 0x00003bb000027802 */ /* 0x000fe40000000f00 */
[----:B---3-5:R-:W-:Y:S05]  /*3ba0*/  CALL.REL.NOINC `($__internal_2_$__cuda_sm10x_tcgen05_guardrail_trap_unallocated_columns_being_dealloced) ;  /* 0x0000003400047944 */ /* 0x028fea0003c00000 */
.L_x_73:
[----:B------:R-:W-:Y:S01]  /*3bb0*/  NOP ;  /* 0x0000000000007918 */ /* 0x000fe20000000000 */
[----:B------:R-:W-:Y:S05]  /*3bc0*/  EXIT ;  /* 0x000000000000794d */ /* 0x000fea0003800000 */
.L_x_55:
[----:B------:R-:W-:-:S09]  /*3bd0*/  UISETP.NE.OR UP0, UPT, UR18, 0x3, !UP3 ;  /* 0x000000031200788c */ /* 0x000fd2000df05670 */
[----:B------:R-:W-:Y:S05]  /*3be0*/  BRA.U UP0, `(.L_x_74) ;  /* 0x0000000d00347547 */ /* 0x000fea000b800000 */
[----:B------:R-:W2:Y:S01]  /*3bf0*/  LDCU.64 UR4, c[0x0][0x888] ;  /* 0x00011100ff0477ac */ /* 0x000ea20008000a00 */
[----:B------:R-:W3:Y:S01]  /*3c00*/  LDC.64 R12, c[0x0][0x348] ;  /* 0x0000d200ff0c7b82 */ /* 0x000ee20000000a00 */
[----:B------:R-:W-:Y:S02]  /*3c10*/  HFMA2 R9, -RZ, RZ, 0, 0 ;  /* 0x00000000ff097431 */ /* 0x000fe400000001ff */
[----:B------:R-:W-:Y:S01]  /*3c20*/  IMAD.MOV.U32 R11, RZ, RZ, 0x1 ;  /* 0x00000001ff0b7424 */ /* 0x000fe200078e00ff */
[----:B------:R-:W4:Y:S01]  /*3c30*/  LDCU UR33, c[0x0][0x370] ;  /* 0x00006e00ff2177ac */ /* 0x000f220008000800 */
[----:B------:R-:W-:Y:S01]  /*3c40*/  IMAD.MOV.U32 R10, RZ, RZ, RZ ;  /* 0x000000ffff0a7224 */ /* 0x000fe200078e00ff */
[----:B------:R-:W-:Y:S01]  /*3c50*/  MOV R3, 0x1000 ;  /* 0x0000100000037802 */ /* 0x000fe20000000f00 */
[----:B------:R-:W4:Y:S01]  /*3c60*/  LDCU.128 UR28, c[0x0][0xb10] ;  /* 0x00016200ff1c77ac */ /* 0x000f220008000c00 */
[----:B------:R-:W1:Y:S01]  /*3c70*/  LDCU UR32, c[0x0][0x374] ;  /* 0x00006e80ff2077ac */ /* 0x000e620008000800 */
[----:B------:R-:W1:Y:S01]  /*3c80*/  LDCU.64 UR26, c[0x0][0x890] ;  /* 0x00011200ff1a77ac */ /* 0x000e620008000a00 */
[----:B--2---:R-:W-:Y:S01]  /*3c90*/  UISETP.NE.U32.AND UP0, UPT, UR4, URZ, UPT ;  /* 0x000000ff0400728c */ /* 0x004fe2000bf05070 */
[----:B------:R-:W2:Y:S01]  /*3ca0*/  LDCU UR16, c[0x0][0xb0c] ;  /* 0x00016180ff1077ac */ /* 0x000ea20008000800 */
[----:B------:R-:W3:Y:S01]  /*3cb0*/  LDCU UR38, c[0x0][0xb20] ;  /* 0x00016400ff2677ac */ /* 0x000ee20008000800 */
[----:B------:R-:W3:Y:S01]  /*3cc0*/  LDCU UR4, c[0x0][0xb30] ;  /* 0x00016600ff0477ac */ /* 0x000ee20008000800 */
[----:B------:R-:W-:Y:S01]  /*3cd0*/  UMOV UR17, 0x400 ;  /* 0x0000040000117882 */ /* 0x000fe20000000000 */
[----:B----4-:R-:W-:-:S02]  /*3ce0*/  UIMAD.WIDE.U32 UR6, UR33, UR28, URZ ;  /* 0x0000001c210672a5 */ /* 0x010fc4000f8e00ff */
[----:B-1----:R-:W-:Y:S02]  /*3cf0*/  UIMAD.WIDE.U32 UR8, UR32, UR31, URZ ;  /* 0x0000001f200872a5 */ /* 0x002fe4000f8e00ff */
[----:B------:R-:W-:Y:S02]  /*3d00*/  ULEA UR17, UR48, UR17, 0x18 ;  /* 0x0000001130117291 */ /* 0x000fe4000f8ec0ff */
[----:B------:R-:W-:Y:S02]  /*3d10*/  USEL UR37, URZ, 0x1, UP5 ;  /* 0x00000001ff257887 */ /* 0x000fe4000a800000 */
[----:B------:R-:W-:Y:S02]  /*3d20*/  UISETP.NE.AND.EX UP5, UPT, UR5, URZ, UPT, UP0 ;  /* 0x000000ff0500728c */ /* 0x000fe4000bfa5300 */
[----:B------:R-:W-:Y:S02]  /*3d30*/  UISETP.NE.U32.AND UP6, UPT, UR26, URZ, UPT ;  /* 0x000000ff1a00728c */ /* 0x000fe4000bfc5070 */
[----:B------:R-:W-:-:S02]  /*3d40*/  UIADD3 UR5, UPT, UPT, UR17, 0x40, URZ ;  /* 0x0000004011057890 */ /* 0x000fc4000fffe0ff */
[----:B------:R-:W-:Y:S01]  /*3d50*/  UISETP.NE.AND UP0, UPT, UR42, 0x1, UPT ;  /* 0x000000012a00788c */ /* 0x000fe2000bf05270 */
[----:B------:R-:W-:Y:S01]  /*3d60*/  UMOV UR35, UR7 ;  /* 0x0000000700237c82 */ /* 0x000fe20008000000 */
[----:B------:R-:W-:Y:S01]  /*3d70*/  UMOV UR34, UR9 ;  /* 0x0000000900227c82 */ /* 0x000fe20008000000 */
[----:B--2---:R-:W-:Y:S02]  /*3d80*/  UISETP.NE.AND UP0, UPT, UR16, 0x1, UPT ;  /* 0x000000011000788c */ /* 0x004fe4000bf05270 */
[----:B------:R-:W-:Y:S02]  /*3d90*/  UPLOP3.LUT UP4, UPT, UPT, UPT, UPT, 0x40, 0x4 ;  /* 0x000000000004789c */ /* 0x000fe40003f8e870 */
[----:B------:R-:W-:Y:S01]  /*3da0*/  UISETP.GE.AND UP2, UPT, UR42, 0x1, UPT ;  /* 0x000000012a00788c */ /* 0x000fe2000bf46270 */
[----:B------:R-:W1:Y:S01]  /*3db0*/  LDCU.64 UR14, c[0x0][0xb28] ;  /* 0x00016500ff0e77ac */ /* 0x000e620008000a00 */
[----:B------:R-:W-:Y:S02]  /*3dc0*/  UISETP.NE.AND.EX UP6, UPT, UR27, URZ, UPT, UP6 ;  /* 0x000000ff1b00728c */ /* 0x000fe4000bfc5360 */
[----:B------:R-:W-:-:S02]  /*3dd0*/  UPRMT UR48, UR48, 0x654, UR5 ;  /* 0x0000065430307896 */ /* 0x000fc40008000005 */
[----:B------:R-:W-:Y:S02]  /*3de0*/  USHF.R.U32.HI UR35, URZ, UR29, UR35 ;  /* 0x0000001dff237299 */ /* 0x000fe40008011623 */
[----:B---3--:R-:W-:Y:S02]  /*3df0*/  USHF.R.U32.HI UR34, URZ, UR38, UR34 ;  /* 0x00000026ff227299 */ /* 0x008fe40008011622 */
[----:B------:R-:W-:Y:S02]  /*3e00*/  UISETP.NE.AND UP0, UPT, UR30, 0x1, UPT ;  /* 0x000000011e00788c */ /* 0x000fe4000bf05270 */
[----:B------:R-:W-:-:S11]  /*3e10*/  UISETP.NE.AND UP3, UPT, UR4, 0x1, UPT ;  /* 0x000000010400788c */ /* 0x000fd6000bf65270 */
.L_x_82:
[C---:B------:R-:W-:Y:S02]  /*3e20*/  LEA R8, R10.reuse, UR17, 0x3 ;  /* 0x000000110a087c11 */ /* 0x040fe4000f8e18ff */
[----:B------:R-:W-:Y:S02]  /*3e30*/  SHF.L.U32 R0, R9, 0x1f, RZ ;  /* 0x0000001f09007819 */ /* 0x000fe400000006ff */
[----:B------:R-:W-:Y:S02]  /*3e40*/  LEA R4, R10, UR17, 0x4 ;  /* 0x000000110a047c11 */ /* 0x000fe4000f8e20ff */
[----:B--2---:R-:W2:Y:S02]  /*3e50*/  SYNCS.PHASECHK.TRANS64.TRYWAIT P0, [R8+URZ+0x60], R0 ;  /* 0x00006000080075a7 */ /* 0x004ea400080011ff */
[----:B--2---:R-:W-:Y:S05]  /*3e60*/  @!P0 BRA `(.L_x_75) ;  /* 0x0000002c00b88947 */ /* 0x004fea0003800000 */
.L_x_129:
[----:B------:R-:W3:Y:S01]  /*3e70*/  LDS.128 R4, [R4+0xf0] ;  /* 0x0000f00004047984 */ /* 0x000ee20000000c00 */
[----:B------:R-:W-:Y:S01]  /*3e80*/  UISETP.GE.AND UP0, UPT, UR42, 0x1, UPT ;  /* 0x000000012a00788c */ /* 0x000fe2000bf06270 */
[----:B------:R-:W-:Y:S01]  /*3e90*/  @!PT LDS RZ, [RZ] ;  /* 0x00000000fffff984 */ /* 0x000fe20000000800 */
[----:B------:R-:W-:Y:S01]  /*3ea0*/  @!PT LDS RZ, [RZ] ;  /* 0x00000000fffff984 */ /* 0x000fe20000000800 */
[----:B------:R-:W-:Y:S01]  /*3eb0*/  @!PT LDS RZ, [RZ] ;  /* 0x00000000fffff984 */ /* 0x000fe20000000800 */
[----:B------:R-:W-:Y:S01]  /*3ec0*/  @!PT LDS RZ, [RZ] ;  /* 0x00000000fffff984 */ /* 0x000fe20000000800 */
[----:B------:R4:W-:Y:S06]  /*3ed0*/  MEMBAR.ALL.CTA ;  /* 0x0000000000007992 */ /* 0x0009ec0000008000 */
[----:B----4-:R-:W4:Y:S01]  /*3ee0*/  FENCE.VIEW.ASYNC.S ;  /* 0x00000000000073c6 */ /* 0x010f220000000000 */
[----:B---3--:R-:W-:Y:S11]  /*3ef0*/  LOP3.LUT P0, RZ, R6, 0x1, RZ, 0xc0, !PT ;  /* 0x0000000106ff7812 */ /* 0x008ff6000780c0ff */
[----:B------:R-:W-:Y:S02]  /*3f00*/  @!UPT UIADD3 URZ, UPT, UPT, URZ, URZ, URZ ;  /* 0x000000fffffff290 */ /* 0x000fe4000fffe0ff */
[----:B----4-:R-:W-:Y:S01]  /*3f10*/  VOTEU.ANY UP2, P0 ;  /* 0x0000000000ff7886 */ /* 0x010fe20000040100 */
[----:B------:R-:W-:Y:S11]  /*3f20*/  PLOP3.LUT P0, PT, PT, PT, UP2, 0x80, 0x8 ;  /* 0x000000000008781c */ /* 0x000ff60003f0f028 */
[----:B------:R-:W-:Y:S02]  /*3f30*/  @!UPT UIADD3 URZ, UPT, UPT, URZ, URZ, URZ ;  /* 0x000000fffffff290 */ /* 0x000fe4000fffe0ff */
[----:B--2---:R-:W-:Y:S02]  /*3f40*/  @P0 SHF.R.U32.HI R0, RZ, 0x10, R5 ;  /* 0x00000010ff000819 */ /* 0x004fe40000011605 */
[----:B------:R-:W-:Y:S02]  /*3f50*/  @P0 MOV R2, R4 ;  /* 0x0000000400020202 */ /* 0x000fe40000000f00 */
[----:B------:R-:W-:Y:S01]  /*3f60*/  @P0 R2UR UR4, R0 ;  /* 0x00000000000402ca */ /* 0x000fe200000e0000 */
[----:B------:R-:W-:Y:S01]  /*3f70*/  VIADD R0, R8, 0x70 ;  /* 0x0000007008007836 */ /* 0x000fe20000000000 */
[----:B------:R-:W-:Y:S02]  /*3f80*/  @P0 LOP3.LUT R4, R5, 0xffff, RZ, 0xc0, !PT ;  /* 0x0000ffff05040812 */ /* 0x000fe400078ec0ff */
[----:B------:R-:W-:Y:S02]  /*3f90*/  @P0 R2UR UR6, R2 ;  /* 0x00000000020602ca */ /* 0x000fe400000e0000 */
[----:B------:R-:W-:Y:S02]  /*3fa0*/  PRMT R0, RZ, 0x654, R0 ;  /* 0x00000654ff007816 */ /* 0x000fe40000000000 */
[----:B------:R-:W-:Y:S02]  /*3fb0*/  @P0 R2UR UR5, R4 ;  /* 0x00000000040502ca */ /* 0x000fe400000e0000 */
[----:B------:R2:W-:Y:S03]  /*3fc0*/  SYNCS.ARRIVE.TRANS64.RED.A1T0 RZ, [R0+URZ], RZ ;  /* 0x000000ff00ff79a7 */ /* 0x0005e600081004ff */
[----:B------:R-:W-:Y:S04]  /*3fd0*/  @UP2 UMOV UR25, UR4 ;  /* 0x0000000400192c82 */ /* 0x000fe80008000000 */
[----:B------:R-:W-:Y:S04]  /*3fe0*/  @UP2 UMOV UR13, UR6 ;  /* 0x00000006000d2c82 */ /* 0x000fe80008000000 */
[----:B------:R-:W-:Y:S01]  /*3ff0*/  @UP2 UMOV UR7, UR5 ;  /* 0x0000000500072c82 */ /* 0x000fe20008000000 */
[----:B------:R-:W-:Y:S05]  /*4000*/  BRA.U !UP0, `(.L_x_76) ;  /* 0x0000000108c07547 */ /* 0x000fea000b800000 */
[----:B------:R-:W-:Y:S02]  /*4010*/  UIMAD.WIDE.U32 UR10, UR7, UR31, URZ ;  /* 0x0000001f070a72a5 */ /* 0x000fe4000f8e00ff */
[----:B------:R-:W-:Y:S02]  /*4020*/  UP2UR UR12, UPR, URZ, 0x4 ;  /* 0x00000004ff0c7883 */ /* 0x000fe40008000000 */
[----:B------:R-:W-:Y:S02]  /*4030*/  UISETP.NE.AND UP2, UPT, UR30, 0x1, UPT ;  /* 0x000000011e00788c */ /* 0x000fe4000bf45270 */
[----:B------:R-:W-:Y:S02]  /*4040*/  UIMAD.WIDE.U32 UR18, UR13, UR28, URZ ;  /* 0x0000001c0d1272a5 */ /* 0x000fe4000f8e00ff */
[----:B------:R-:W-:Y:S02]  /*4050*/  USEL UR4, UR32, UR34, !UP2 ;  /* 0x0000002220047287 */ /* 0x000fe4000d000000 */
[----:B------:R-:W-:Y:S02]  /*4060*/  UISETP.NE.AND UP0, UPT, UR16, 0x1, UPT ;  /* 0x000000011000788c */ /* 0x000fe4000bf05270 */
[----:B------:R-:W-:Y:S02]  /*4070*/  UP2UR UR24, UPR, URZ, 0x2 ;  /* 0x00000002ff187883 */ /* 0x000fe40008000000 */
[----:B------:R-:W-:Y:S02]  /*4080*/  UISETP.NE.AND UP1, UPT, UR42, 0x1, UPT ;  /* 0x000000012a00788c */ /* 0x000fe4000bf25270 */
[----:B-1----:R-:W-:Y:S02]  /*4090*/  UIMAD.WIDE.U32 UR20, UR4, UR14, URZ ;  /* 0x0000000e041472a5 */ /* 0x002fe4000f8e00ff */
[----:B------:R-:W-:Y:S01]  /*40a0*/  USEL UR8, UR33, UR35, !UP0 ;  /* 0x0000002321087287 */ /* 0x000fe2000c000000 */
[----:B------:R-:W-:Y:S02]  /*40b0*/  UMOV UR5, UR11 ;  /* 0x0000000b00057c82 */ /* 0x000fe40008000000 */
[----:B------:R-:W-:Y:S02]  /*40c0*/  USHF.R.U32.HI UR6, URZ, UR38, UR5 ;  /* 0x00000026ff067299 */ /* 0x000fe40008011605 */
[----:B------:R-:W-:Y:S02]  /*40d0*/  UIMAD.WIDE.U32 UR22, UR8, UR14, URZ ;  /* 0x0000000e081672a5 */ /* 0x000fe4000f8e00ff */
[----:B------:R-:W-:Y:S02]  /*40e0*/  USEL UR6, UR7, UR6, !UP2 ;  /* 0x0000000607067287 */ /* 0x000fe4000d000000 */
[----:B------:R-:W-:Y:S02]  /*40f0*/  UISETP.NE.AND UP2, UPT, UR12, URZ, UPT ;  /* 0x000000ff0c00728c */ /* 0x000fe4000bf45270 */
[----:B------:R-:W-:Y:S01]  /*4100*/  UIMAD.WIDE.U32 UR10, UR6, UR14, URZ ;  /* 0x0000000e060a72a5 */ /* 0x000fe2000f8e00ff */
[----:B------:R-:W-:Y:S02]  /*4110*/  UMOV UR5, UR19 ;  /* 0x0000001300057c82 */ /* 0x000fe40008000000 */
[----:B------:R-:W-:Y:S03]  /*4120*/  USHF.R.U32.HI UR9, URZ, UR29, UR5 ;  /* 0x0000001dff097299 */ /* 0x000fe60008011605 */
[----:B------:R-:W-:Y:S02]  /*4130*/  UMOV UR5, UR21 ;  /* 0x0000001500057c82 */ /* 0x000fe40008000000 */
[----:B------:R-:W-:Y:S03]  /*4140*/  @UP1 USHF.R.U32.HI UR4, URZ, UR15, UR5 ;  /* 0x0000000fff041299 */ /* 0x000fe60008011605 */
[----:B------:R-:W-:Y:S01]  /*4150*/  UMOV UR5, UR23 ;  /* 0x0000001700057c82 */ /* 0x000fe20008000000 */
[----:B------:R-:W-:Y:S02]  /*4160*/  UIMAD UR4, UR42, UR4, URZ ;  /* 0x000000042a0472a4 */ /* 0x000fe4000f8e02ff */
[----:B------:R-:W-:Y:S02]  /*4170*/  @UP1 USHF.R.U32.HI UR8, URZ, UR15, UR5 ;  /* 0x0000000fff081299 */ /* 0x000fe40008011605 */
[----:B------:R-:W-:Y:S02]  /*4180*/  USEL UR5, UR13, UR9, !UP0 ;  /* 0x000000090d057287 */ /* 0x000fe4000c000000 */
[----:B------:R-:W-:Y:S02]  /*4190*/  UIMAD UR9, UR42, UR8, URZ ;  /* 0x000000082a0972a4 */ /* 0x000fe4000f8e02ff */
[----:B------:R-:W-:Y:S03]  /*41a0*/  UISETP.GE.AND UP0, UPT, UR6, UR4, UPT ;  /* 0x000000040600728c */ /* 0x000fe6000bf06270 */
[----:B------:R-:W-:Y:S01]  /*41b0*/  UMOV UR4, UR11 ;  /* 0x0000000b00047c82 */ /* 0x000fe20008000000 */
[----:B------:R-:W-:Y:S02]  /*41c0*/  UISETP.GE.OR UP0, UPT, UR5, UR9, UP0 ;  /* 0x000000090500728c */ /* 0x000fe40008706670 */
[----:B------:R-:W-:Y:S02]  /*41d0*/  USHF.R.U32.HI UR4, URZ, UR15, UR4 ;  /* 0x0000000fff047299 */ /* 0x000fe40008011604 */
[----:B------:R-:W-:Y:S02]  /*41e0*/  UIMAD.WIDE.U32 UR10, UR5, UR14, URZ ;  /* 0x0000000e050a72a5 */ /* 0x000fe4000f8e00ff */
[----:B------:R-:W-:Y:S04]  /*41f0*/  USEL UR12, UR6, UR4, !UP1 ;  /* 0x00000004060c7287 */ /* 0x000fe8000c800000 */
[----:B------:R-:W-:Y:S01]  /*4200*/  UIADD3 UR9, UPT, UPT, -UR12, URZ, URZ ;  /* 0x000000ff0c097290 */ /* 0x000fe2000fffe1ff */
[----:B------:R-:W-:Y:S02]  /*4210*/  @!UP0 UMOV UR4, UR11 ;  /* 0x0000000b00048c82 */ /* 0x000fe40008000000 */
[----:B------:R-:W-:Y:S02]  /*4220*/  @!UP0 USHF.R.U32.HI UR4, URZ, UR15, UR4 ;  /* 0x0000000fff048299 */ /* 0x000fe40008011604 */
[----:B------:R-:W-:Y:S02]  /*4230*/  UIMAD UR9, UR42, UR9, UR6 ;  /* 0x000000092a0972a4 */ /* 0x000fe4000f8e0206 */
[----:B------:R-:W-:Y:S02]  /*4240*/  @!UP0 USEL UR4, UR5, UR4, !UP1 ;  /* 0x0000000405048287 */ /* 0x000fe4000c800000 */
[----:B------:R-:W-:Y:S02]  /*4250*/  UISETP.NE.AND UP1, UPT, UR24, URZ, UPT ;  /* 0x000000ff1800728c */ /* 0x000fe4000bf25270 */
[----:B------:R-:W-:Y:S02]  /*4260*/  @!UP0 UIMAD UR9, UR8, UR9, UR4 ;  /* 0x00000009080982a4 */ /* 0x000fe4000f8e0204 */
[----:B------:R-:W-:Y:S02]  /*4270*/  @!UP0 UIADD3 UR10, UPT, UPT, UR12, -UR4, URZ ;  /* 0x800000040c0a8290 */ /* 0x000fe4000fffe0ff */
[----:B------:R-:W-:Y:S02]  /*4280*/  UIADD3 UR4, UPT, UPT, -UR5, URZ, URZ ;  /* 0x000000ff05047290 */ /* 0x000fe4000fffe1ff */
[----:B------:R-:W-:Y:S02]  /*4290*/  UIADD3 UR8, UPT, UPT, -UR6, URZ, URZ ;  /* 0x000000ff06087290 */ /* 0x000fe4000fffe1ff */
[----:B------:R-:W-:Y:S02]  /*42a0*/  @!UP0 UIMAD UR6, UR10, UR42, UR5 ;  /* 0x0000002a0a0682a4 */ /* 0x000fe4000f8e0205 */
[----:B------:R-:W-:Y:S02]  /*42b0*/  UIMAD UR13, UR16, UR4, UR13 ;  /* 0x00000004100d72a4 */ /* 0x000fe4000f8e020d */
[----:B------:R-:W-:Y:S01]  /*42c0*/  UIMAD UR7, UR30, UR8, UR7 ;  /* 0x000000081e0772a4 */ /* 0x000fe2000f8e0207 */
[----:B------:R-:W-:Y:S02]  /*42d0*/  @!UP0 UMOV UR5, UR9 ;  /* 0x0000000900058c82 */ /* 0x000fe40008000000 */
[----:B------:R-:W-:Y:S02]  /*42e0*/  UIMAD UR13, UR5, UR16, UR13 ;  /* 0x00000010050d72a4 */ /* 0x000fe4000f8e020d */
[----:B------:R-:W-:Y:S11]  /*42f0*/  UIMAD UR7, UR6, UR30, UR7 ;  /* 0x0000001e060772a4 */ /* 0x000ff6000f8e0207 */
[----:B------:R-:W-:Y:S01]  /*4300*/  @!UPT UIADD3 URZ, UPT, UPT, URZ, URZ, URZ ;  /* 0x000000fffffff290 */ /* 0x000fe2000fffe0ff */
.L_x_76:
[----:B------:R-:W3:Y:S01]  /*4310*/  @!UP3 LDCU.128 UR20, c[0x0][0xb10] ;  /* 0x00016200ff14b7ac */ /* 0x000ee20008000c00 */
[----:B------:R-:W-:Y:S02]  /*4320*/  ISETP.NE.U32.AND P0, PT, RZ, UR26, PT ;  /* 0x0000001aff007c0c */ /* 0x000fe4000bf05070 */
[----:B------:R-:W-:Y:S02]  /*4330*/  SHF.L.U32 R2, R11, 0x1f, RZ ;  /* 0x0000001f0b027819 */ /* 0x000fe400000006ff */
[----:B------:R-:W-:Y:S01]  /*4340*/  ISETP.NE.AND.EX P0, PT, RZ, UR27, PT, P0 ;  /* 0x0000001bff007c0c */ /* 0x000fe2000bf05300 */
[----:B------:R-:W4:Y:S01]  /*4350*/  @!UP3 LDCU UR5, c[0x0][0xb0c] ;  /* 0x00016180ff05b7ac */ /* 0x000f220008000800 */
[----:B---3--:R-:W-:Y:S07]  /*4360*/  UIMAD.WIDE.U32 UR8, UR13, UR20, URZ ;  /* 0x000000140d0872a5 */ /* 0x008fee000f8e00ff */
[----:B------:R-:W-:Y:S01]  /*4370*/  @!UP3 UMOV UR4, UR9 ;  /* 0x000000090004bc82 */ /* 0x000fe20008000000 */
[----:B----4-:R-:W-:Y:S02]  /*4380*/  @!UP3 UISETP.NE.AND UP0, UPT, UR5, 0x1, UPT ;  /* 0x000000010500b88c */ /* 0x010fe4000bf05270 */
[----:B------:R-:W-:Y:S02]  /*4390*/  @!UP3 USHF.R.U32.HI UR4, URZ, UR21, UR4 ;  /* 0x00000015ff04b299 */ /* 0x000fe40008011604 */
[----:B------:R-:W-:Y:S02]  /*43a0*/  UIMAD.WIDE.U32 UR8, UR7, UR23, URZ ;  /* 0x00000017070872a5 */ /* 0x000fe4000f8e00ff */
[----:B------:R-:W-:Y:S02]  /*43b0*/  @!UP3 USEL UR10, UR13, UR4, !UP0 ;  /* 0x000000040d0ab287 */ /* 0x000fe4000c000000 */
[----:B------:R-:W-:Y:S03]  /*43c0*/  @!UP3 UISETP.NE.AND UP0, UPT, UR22, 0x1, UPT ;  /* 0x000000011600b88c */ /* 0x000fe6000bf05270 */
[----:B------:R-:W-:Y:S02]  /*43d0*/  @!UP3 UMOV UR6, UR9 ;  /* 0x000000090006bc82 */ /* 0x000fe40008000000 */
[----:B------:R-:W3:Y:S02]  /*43e0*/  @!UP3 LDCU UR4, c[0x0][0xb20] ;  /* 0x00016400ff04b7ac */ /* 0x000ee40008000800 */
[----:B---3--:R-:W-:Y:S04]  /*43f0*/  @!UP3 USHF.R.U32.HI UR6, URZ, UR4, UR6 ;  /* 0x00000004ff06b299 */ /* 0x008fe80008011606 */
[----:B------:R-:W-:Y:S04]  /*4400*/  @!UP3 USEL UR6, UR7, UR6, !UP0 ;  /* 0x000000060706b287 */ /* 0x000fe8000c000000 */
[----:B------:R-:W-:Y:S02]  /*4410*/  @!UP3 UIADD3 UR4, UPT, UPT, -UR10, UR6, URZ ;  /* 0x000000060a04b290 */ /* 0x000fe4000fffe1ff */
[----:B------:R-:W-:Y:S02]  /*4420*/  @!UP3 UIADD3 UR6, UPT, UPT, UR10, -UR6, URZ ;  /* 0x800000060a06b290 */ /* 0x000fe4000fffe0ff */
[----:B------:R-:W-:Y:S02]  /*4430*/  @!UP3 UIMAD UR13, UR4, UR5, UR13 ;  /* 0x00000005040db2a4 */ /* 0x000fe4000f8e020d */
[----:B------:R-:W-:Y:S01]  /*4440*/  @!UP3 UIMAD UR7, UR6, UR22, UR7 ;  /* 0x000000160607b2a4 */ /* 0x000fe2000f8e0207 */
[----:B------:R-:W-:Y:S11]  /*4450*/  BRA.U UP4, `(.L_x_77) ;  /* 0x0000000104107547 */ /* 0x000ff6000b800000 */
[----:B------:R-:W-:Y:S04]  /*4460*/  MOV R4, UR37 ;  /* 0x0000002500047c02 */ /* 0x000fe80008000f00 */
[----:B------:R-:W-:Y:S04]  /*4470*/  SHF.L.U32 R4, R4, 0x1f, RZ ;  /* 0x0000001f04047819 */ /* 0x000fe800000006ff */
[----:B------:R-:W3:Y:S02]  /*4480*/  SYNCS.PHASECHK.TRANS64.TRYWAIT P1, [UR17+0x58], R4 ;  /* 0x00005804ff0075a7 */ /* 0x000ee40008021111 */
[----:B---3--:R-:W-:Y:S05]  /*4490*/  @!P1 BRA `(.L_x_78) ;  /* 0x0000002800409947 */ /* 0x008fea0003800000 */
.L_x_77:
[----:B------:R-:W-:Y:S05]  /*44a0*/  BRA.U !UP6, `(.L_x_79) ;  /* 0x000000010e387547 */ /* 0x000fea000b800000 */
[----:B------:R-:W-:Y:S01]  /*44b0*/  UPLOP3.LUT UP1, UPT, UPT, UPT, UP5, 0x80, 0x8 ;  /* 0x000000000008789c */ /* 0x000fe20003f2f050 */
[----:B--2---:R-:W-:Y:S01]  /*44c0*/  HFMA2 R0, -RZ, RZ, 0, 5.9604644775390625e-08 ;  /* 0x00000001ff007431 */ /* 0x004fe200000001ff */
[----:B------:R-:W2:Y:S01]  /*44d0*/  LDCU.64 UR8, c[0x0][0x358] ;  /* 0x00006b00ff0877ac */ /* 0x000ea20008000a00 */
[----:B------:R-:W-:Y:S03]  /*44e0*/  IMAD.MOV.U32 R79, RZ, RZ, 0x1 ;  /* 0x00000001ff4f7424 */ /* 0x000fe600078e00ff */
[----:B------:R-:W-:Y:S05]  /*44f0*/  PLOP3.LUT P1, PT, PT, PT, UP1, 0x80, 0x8 ;  /* 0x000000000008781c */ /* 0x000fea0003f2f018 */
[----:B------:R-:W3:Y:S01]  /*4500*/  @UP1 LDCU.64 UR4, c[0x0][0x888] ;  /* 0x00011100ff0417ac */ /* 0x000ee20008000a00 */
[----:B------:R-:W-:Y:S07]  /*4510*/  @UP1 UIMAD UR6, UR36, UR26, URZ ;  /* 0x0000001a240612a4 */ /* 0x000fee000f8e02ff */
[----:B------:R-:W-:Y:S01]  /*4520*/  @!P1 PRMT R79, R0, 0x7610, R79 ;  /* 0x00007610004f9816 */ /* 0x000fe2000000004f */
[----:B---3--:R-:W-:Y:S06]  /*4530*/  @UP1 UIMAD.WIDE UR4, UR6, 0x4, UR4 ;  /* 0x00000004060418a5 */ /* 0x008fec000f8e0204 */
[----:B------:R-:W-:Y:S01]  /*4540*/  IMAD.U32 R4, RZ, RZ, UR4 ;  /* 0x00000004ff047e24 */ /* 0x000fe2000f8e00ff */
[----:B------:R-:W-:Y:S04]  /*4550*/  MOV R5, UR5 ;  /* 0x0000000500057c02 */ /* 0x000fe80008000f00 */
[----:B------:R-:W3:Y:S01]  /*4560*/  @!UP1 LDCU UR4, c[0x0][0x880] ;  /* 0x00011000ff0497ac */ /* 0x000ee20008000800 */
[----:B--2--5:R4:W5:Y:S02]  /*4570*/  @P1 LDG.E R39, desc[UR8][R4.64] ;  /* 0x0000000804271981 */ /* 0x024964000c1e1900 */
[----:B---34-:R-:W-:Y:S07]  /*4580*/  @!P1 IMAD.U32 R39, RZ, RZ, UR4 ;  /* 0x00000004ff279e24 */ /* 0x018fee000f8e00ff */
.L_x_79:
[----:B-----5:R-:W-:Y:S01]  /*4590*/  @!P0 FSETP.EQ.AND P2, PT, R39, RZ, PT ;  /* 0x000000ff2700820b */ /* 0x020fe20003f42000 */
[----:B------:R-:W-:Y:S01]  /*45a0*/  @!UPT UIADD3 URZ, UPT, UPT, URZ, URZ, URZ ;  /* 0x000000fffffff290 */ /* 0x000fe2000fffe0ff */
[----:B------:R-:W-:Y:S11]  /*45b0*/  @!P0 BRA `(.L_x_80) ;  /* 0x0000000000148947 */ /* 0x000ff60003800000 */
[----:B------:R-:W-:Y:S02]  /*45c0*/  LOP3.LUT P0, RZ, R79, 0xff, RZ, 0xc0, !PT ;  /* 0x000000ff4fff7812 */ /* 0x000fe4000780c0ff */
[----:B------:R-:W-:Y:S04]  /*45d0*/  PLOP3.LUT P2, PT, PT, PT, UP1, 0x80, 0x8 ;  /* 0x000000000008781c */ /* 0x000fe80003f4f018 */
[----:B------:R-:W-:Y:S07]  /*45e0*/  PLOP3.LUT P2, PT, P2, PT, PT, 0x8, 0x80 ;  /* 0x000000000080781c */ /* 0x000fee000174e170 */
[----:B------:R-:W-:Y:S11]  /*45f0*/  @P0 FSETP.EQ.AND P2, PT, R39, RZ, PT ;  /* 0x000000ff2700020b */ /* 0x000ff60003f42000 */
[----:B------:R-:W-:Y:S02]  /*4600*/  @!UPT UIADD3 URZ, UPT, UPT, URZ, URZ, URZ ;  /* 0x000000fffffff290 */ /* 0x000fe4000fffe0ff */
.L_x_80:
[----:B------:R-:W3:Y:S01]  /*4610*/  SYNCS.PHASECHK.TRANS64.TRYWAIT P0, [UR17+0x48], R2 ;  /* 0x00004802ff0075a7 */ /* 0x000ee20008001111 */
[----:B------:R-:W-:Y:S02]  /*4620*/  ELECT P1, URZ, PT ;  /* 0x0000000000ff782f */ /* 0x000fe40003820000 */
[----:B------:R-:W-:Y:S01]  /*4630*/  IADD3 R10, PT, PT, R10, 0x1, RZ ;  /* 0x000000010a0a7810 */ /* 0x000fe20007ffe0ff */
[----:B---3--:R-:W-:Y:S10]  /*4640*/  @!P0 BRA `(.L_x_81) ;  /* 0x0000002400ec8947 */ /* 0x008ff40003800000 */
.L_x_132:
[----:B------:R-:W-:Y:S01]  /*4650*/  PLOP3.LUT P1, PT, P2, P1, PT, 0xf2, 0x2f ;  /* 0x00000000002f781c */ /* 0x000fe20001723e72 */
[----:B------:R-:W-:Y:S01]  /*4660*/  UMOV UR18, 0x0 ;  /* 0x0000000000127882 */ /* 0x000fe20000000000 */
[----:B------:R-:W-:Y:S01]  /*4670*/  UMOV UR19, 0x10000000 ;  /* 0x1000000000137882 */ /* 0x000fe20000000000 */
[----:B------:R-:W-:Y:S01]  /*4680*/  UMOV UR12, UR36 ;  /* 0x00000024000c7c82 */ /* 0x000fe20008000000 */
[----:B------:R-:W-:Y:S01]  /*4690*/  LOP3.LUT R11, R11, 0x1, RZ, 0x3c, !PT ;  /* 0x000000010b0b7812 */ /* 0x000fe200078e3cff */
[----:B------:R-:W-:Y:S01]  /*46a0*/  UMOV UR36, UR25 ;  /* 0x0000001900247c82 */ /* 0x000fe20008000000 */
[----:B------:R-:W-:Y:S07]  /*46b0*/  UPLOP3.LUT UP4, UPT, UPT, UPT, UPT, 0x80, 0x8 ;  /* 0x000000000008789c */ /* 0x000fee0003f8f070 */
[----:B--2---:R-:W-:Y:S01]  /*46c0*/  @!P1 IADD3 R2, P0, PT, R12, 0x580, RZ ;  /* 0x000005800c029810 */ /* 0x004fe20007f1e0ff */
[----:B------:R-:W-:Y:S03]  /*46d0*/  VOTEU.ALL UP0, P1 ;  /* 0x0000000000ff7886 */ /* 0x000fe60000800000 */
[----:B------:R-:W-:Y:S01]  /*46e0*/  @!P1 R2UR UR5, R2 ;  /* 0x00000000020592ca */ /* 0x000fe200000e0000 */
[----:B------:R-:W-:Y:S01]  /*46f0*/  @!P1 IMAD.X R0, RZ, RZ, R13, P0 ;  /* 0x000000ffff009224 */ /* 0x000fe200000e060d */
[----:B------:R-:W-:Y:S01]  /*4700*/  @!UP0 USHF.L.U32 UR10, UR45, 0x6, URZ ;  /* 0x000000062d0a8899 */ /* 0x000fe200080006ff */
[----:B------:R-:W-:Y:S01]  /*4710*/  ISETP.NE.AND P0, PT, R10, 0x2, PT ;  /* 0x000000020a00780c */ /* 0x000fe20003f05270 */
[----:B------:R-:W-:Y:S02]  /*4720*/  @!UP0 USHF.L.U32 UR11, UR46, 0x6, URZ ;  /* 0x000000062e0b8899 */ /* 0x000fe400080006ff */
[----:B------:R-:W-:Y:S01]  /*4730*/  @!P1 R2UR UR4, R0 ;  /* 0x00000000000492ca */ /* 0x000fe200000e0000 */
[----:B------:R-:W-:Y:S01]  /*4740*/  @!UP0 UIADD3 UR8, UPT, UPT, UR17, 0x200, URZ ;  /* 0x0000020011088890 */ /* 0x000fe2000fffe0ff */
[----:B------:R-:W-:Y:S01]  /*4750*/  SEL R0, RZ, 0x1, P0 ;  /* 0x00000001ff007807 */ /* 0x000fe20000000000 */
[----:B------:R-:W-:Y:S01]  /*4760*/  @!UP0 UIADD3 UR9, UPT, UPT, UR17, 0x40, URZ ;  /* 0x0000004011098890 */ /* 0x000fe2000fffe0ff */
[----:B------:R-:W-:Y:S01]  /*4770*/  SEL R10, R10, RZ, P0 ;  /* 0x000000ff0a0a7207 */ /* 0x000fe20000000000 */
[----:B------:R-:W-:Y:S01]  /*4780*/  VOTEU.ALL UP0, P1 ;  /* 0x0000000000ff7886 */ /* 0x000fe20000800000 */
[----:B------:R-:W-:Y:S01]  /*4790*/  LOP3.LUT R9, R9, R0, RZ, 0x3c, !PT ;  /* 0x0000000009097212 */ /* 0x000fe200078e3cff */
[----:B------:R-:W-:Y:S01]  /*47a0*/  IMAD.U32 R4, RZ, RZ, UR5 ;  /* 0x00000005ff047e24 */ /* 0x000fe2000f8e00ff */
[----:B------:R-:W-:Y:S02]  /*47b0*/  UIADD3 UR45, UPT, UPT, UR7, UR57, URZ ;  /* 0x00000039072d7290 */ /* 0x000fe4000fffe0ff */
[----:B------:R-:W-:Y:S03]  /*47c0*/  UIADD3 UR46, UPT, UPT, UR13, UR60, URZ ;  /* 0x0000003c0d2e7290 */ /* 0x000fe6000fffe0ff */
[----:B------:R-:W-:Y:S01]  /*47d0*/  IMAD.U32 R5, RZ, RZ, UR4 ;  /* 0x00000004ff057e24 */ /* 0x000fe2000f8e00ff */
[----:B------:R-:W-:Y:S04]  /*47e0*/  @!P1 R2UR UR4, R4 ;  /* 0x00000000040492ca */ /* 0x000fe800000e0000 */
[----:B------:R-:W-:Y:S11]  /*47f0*/  @!P1 R2UR UR5, R5 ;  /* 0x00000000050592ca */ /* 0x000ff600000e0000 */
[----:B------:R-:W-:Y:S02]  /*4800*/  @!UPT UIADD3 URZ, UPT, UPT, URZ, URZ, URZ ;  /* 0x000000fffffff290 */ /* 0x000fe4000fffe0ff */
[----:B------:R2:W-:Y:S01]  /*4810*/  @!UP0 UTMALDG.3D [UR8], [UR4], desc[UR18] ;  /* 0x00001208040085b4 */ /* 0x0005e20008011000 */
[----:B------:R2:W-:Y:S01]  /*4820*/  @!P1 SYNCS.ARRIVE.TRANS64.RED.A0TR RZ, [UR17+0x40], R3 ;  /* 0x00004003ffff99a7 */ /* 0x0005e20008300411 */
[----:B------:R-:W-:Y:S01]  /*4830*/  SYNCS.ARRIVE.TRANS64.RED.A1T0 RZ, [UR48], RZ ;  /* 0x000000ffffff79a7 */ /* 0x000fe20008100430 */
[----:B------:R-:W-:Y:S05]  /*4840*/  BRA.U UP2, `(.L_x_82) ;  /* 0xfffffff502747547 */ /* 0x000fea000b83ffff */
[----:B------:R-:W-:Y:S07]  /*4850*/  MOV R0, UR17 ;  /* 0x0000001100007c02 */ /* 0x000fee0008000f00 */
.L_x_83:
[----:B---3--:R-:W-:-:S04]  /*4860*/  SHF.L.U32 R2, R11, 0x1f, RZ ;  /* 0x0000001f0b027819 */ /* 0x008fc800000006ff */
[----:B------:R3:W4:Y:S03]  /*4870*/  SYNCS.PHASECHK.TRANS64.TRYWAIT P0, [R0+URZ+0x48], R2 ;  /* 0x00004802000075a7 */ /* 0x00072600080011ff */
[----:B----4-:R-:W-:Y:S05]  /*4880*/  @!P0 NANOSLEEP.SYNCS 0x989680 ;  /* 0x009896800000895d */ /* 0x010fea0003900000 */
[----:B------:R-:W4:Y:S02]  /*4890*/  @!P0 SYNCS.PHASECHK.TRANS64 P0, [R0+URZ+0x48], R2 ;  /* 0x00004802000085a7 */ /* 0x000f2400080010ff */
[----:B-12-4-:R-:W-:Y:S05]  /*48a0*/  @P0 EXIT ;  /* 0x000000000000094d */ /* 0x016fea0003800000 */
[----:B------:R-:W-:Y:S05]  /*48b0*/  BRA `(.L_x_83) ;  /* 0xfffffffc00e87947 */ /* 0x000fea000383ffff */
.L_x_74:
[----:B------:R-:W-:-:S06]  /*48c0*/  UISETP.GE.AND UP0, UPT, UR18, 0x4, UPT ;  /* 0x000000041200788c */ /* 0x000fcc000bf06270 */
[----:B------:R-:W-:-:S13]  /*48d0*/  PLOP3.LUT P0, PT, PT, PT, UP0, 0x80, 0x8 ;  /* 0x000000000008781c */ /* 0x000fda0003f0f008 */
[----:B-1----:R-:W-:Y:S05]  /*48e0*/  @!P0 EXIT ;  /* 0x000000000000894d */ /* 0x002fea0003800000 */
[----:B------:R-:W-:Y:S01]  /*48f0*/  BAR.SYNC.DEFER_BLOCKING 0x6, 0xa0 ;  /* 0x0182800000007b1d */ /* 0x000fe20000010000 */
[C---:B------:R-:W-:Y:S02]  /*4900*/  IMAD.SHL.U32 R7, R76.reuse, 0x40, RZ ;  /* 0x000000404c077824 */ /* 0x040fe400078e00ff */
[----:B------:R-:W-:Y:S02]  /*4910*/  HFMA2 R81, -RZ, RZ, 0, 0 ;  /* 0x00000000ff517431 */ /* 0x000fe400000001ff */
[C---:B------:R-:W-:Y:S01]  /*4920*/  IMAD.SHL.U32 R4, R76.reuse, 0x20, RZ ;  /* 0x000000204c047824 */ /* 0x040fe200078e00ff */
[----:B------:R-:W-:Y:S01]  /*4930*/  CS2R R82, SRZ ;  /* 0x0000000000527805 */ /* 0x000fe2000001ff00 */
[----:B------:R-:W-:Y:S01]  /*4940*/  IMAD.SHL.U32 R6, R76, 0x2, RZ ;  /* 0x000000024c067824 */ /* 0x000fe200078e00ff */
[----:B------:R-:W-:Y:S01]  /*4950*/  UMOV UR44, 0x400 ;  /* 0x00000400002c7882 */ /* 0x000fe20000000000 */
[----:B------:R-:W-:Y:S01]  /*4960*/  LOP3.LUT R5, R7, 0x180, RZ, 0xc0, !PT ;  /* 0x0000018007057812 */ /* 0x000fe200078ec0ff */
[----:B------:R-:W-:Y:S01]  /*4970*/  ULEA UR44, UR48, UR44, 0x18 ;  /* 0x0000002c302c7291 */ /* 0x000fe2000f8ec0ff */
[----:B------:R-:W-:Y:S01]  /*4980*/  LOP3.LUT R4, R4, 0xc00, RZ, 0xc0, !PT ;  /* 0x00000c0004047812 */ /* 0x000fe200078ec0ff */
[----:B------:R-:W1:Y:S01]  /*4990*/  LDC.64 R72, c[0x0][0x888] ;  /* 0x00022200ff487b82 */ /* 0x000e620000000a00 */
[----:B------:R-:W-:Y:S01]  /*49a0*/  LOP3.LUT R6, R5, 0x20, R6, 0xf8, !PT ;  /* 0x0000002005067812 */ /* 0x000fe200078ef806 */
[----:B------:R-:W-:Y:S01]  /*49b0*/  IMAD.SHL.U32 R5, R76, 0x8, RZ ;  /* 0x000000084c057824 */ /* 0x000fe200078e00ff */
[----:B------:R-:W-:Y:S01]  /*49c0*/  LOP3.LUT R4, R4, 0x40, R7, 0xf8, !PT ;  /* 0x0000004004047812 */ /* 0x000fe200078ef807 */
[----:B------:R-:W-:Y:S01]  /*49d0*/  IMAD.U32 R37, R76, 0x10000, RZ ;  /* 0x000100004c257824 */ /* 0x000fe200078e00ff */
[----:B------:R-:W-:Y:S01]  /*49e0*/  UIADD3 UR4, UPT, UPT, UR44, 0x1200, URZ ;  /* 0x000012002c047890 */ /* 0x000fe2000fffe0ff */
[----:B------:R-:W-:Y:S01]  /*49f0*/  IMAD.MOV.U32 R36, RZ, RZ, RZ ;  /* 0x000000ffff247224 */ /* 0x000fe200078e00ff */
[----:B------:R-:W-:Y:S01]  /*4a00*/  LOP3.LUT R5, R6, 0x30, R5, 0x78, !PT ;  /* 0x0000003006057812 */ /* 0x000fe200078e7805 */
[----:B------:R-:W2:Y:S01]  /*4a10*/  LDC.64 R74, c[0x0][0x890] ;  /* 0x00022400ff4a7b82 */ /* 0x000ea20000000a00 */
[----:B------:R-:W-:Y:S01]  /*4a20*/  LOP3.LUT R4, R4, 0x200, R7, 0xf8, !PT ;  /* 0x0000020004047812 */ /* 0x000fe200078ef807 */
[----:B------:R-:W-:Y:S01]  /*4a30*/  IMAD.MOV.U32 R84, RZ, RZ, RZ ;  /* 0x000000ffff547224 */ /* 0x000fe200078e00ff */
[----:B------:R-:W-:Y:S01]  /*4a40*/  LOP3.LUT R37, R37, 0x600000, RZ, 0xc0, !PT ;  /* 0x0060000025257812 */ /* 0x000fe200078ec0ff */
[----:B------:R-:W-:Y:S01]  /*4a50*/  IMAD.U32 R85, RZ, RZ, UR4 ;  /* 0x00000004ff557e24 */ /* 0x000fe2000f8e00ff */
[----:B------:R-:W-:Y:S01]  /*4a60*/  LOP3.LUT R78, R4, R5, RZ, 0xfc, !PT ;  /* 0x00000005044e7212 */ /* 0x000fe200078efcff */
[----:B------:R-:W3:Y:S01]  /*4a70*/  LDS R0, [UR44+0x110] ;  /* 0x0001102cff007984 */ /* 0x000ee20008000800 */
[----:B------:R-:W-:Y:S01]  /*4a80*/  IMAD.SHL.U32 R4, R76, 0x10, RZ ;  /* 0x000000104c047824 */ /* 0x000fe200078e00ff */
[----:B------:R-:W4:Y:S01]  /*4a90*/  LDC.64 R70, c[0x0][0x8b0] ;  /* 0x00022c00ff467b82 */ /* 0x000f220000000a00 */
[----:B------:R-:W-:Y:S01]  /*4aa0*/  IADD3 R77, PT, PT, R78, UR44, RZ ;  /* 0x0000002c4e4d7c10 */ /* 0x000fe2000fffe0ff */
[----:B------:R-:W1:Y:S02]  /*4ab0*/  LDCU UR50, c[0x0][0x370] ;  /* 0x00006e00ff3277ac */ /* 0x000e640008000800 */
[----:B------:R-:W-:Y:S01]  /*4ac0*/  LOP3.LUT R4, R4, 0x20, RZ, 0xc0, !PT ;  /* 0x0000002004047812 */ /* 0x000fe200078ec0ff */
[----:B------:R-:W1:Y:S03]  /*4ad0*/  LDCU.64 UR62, c[0x0][0x348] ;  /* 0x00006900ff3e77ac */ /* 0x000e660008000a00 */
[----:B------:R-:W1:Y:S01]  /*4ae0*/  LDC.64 R68, c[0x0][0x8a8] ;  /* 0x00022a00ff447b82 */ /* 0x000e620000000a00 */
[----:B------:R-:W-:Y:S01]  /*4af0*/  IADD3 R77, PT, PT, -R4, 0x200, R77 ;  /* 0x00000200044d7810 */ /* 0x000fe20007ffe14d */
[----:B------:R-:W1:Y:S01]  /*4b00*/  LDCU UR43, c[0x0][0xb0c] ;  /* 0x00016180ff2b77ac */ /* 0x000e620008000800 */
[----:B------:R-:W1:Y:S01]  /*4b10*/  LDCU UR39, c[0x0][0xb30] ;  /* 0x00016600ff2777ac */ /* 0x000e620008000800 */
[----:B------:R-:W1:Y:S01]  /*4b20*/  LDCU.64 UR58, c[0x0][0x888] ;  /* 0x00011100ff3a77ac */ /* 0x000e620008000a00 */
[----:B------:R-:W1:Y:S01]  /*4b30*/  LDCU.64 UR40, c[0x0][0xb28] ;  /* 0x00016500ff2877ac */ /* 0x000e620008000a00 */
[----:B------:R-:W1:Y:S01]  /*4b40*/  LDCU.128 UR52, c[0x0][0xb10] ;  /* 0x00016200ff3477ac */ /* 0x000e620008000c00 */
[----:B------:R-:W1:Y:S01]  /*4b50*/  LDCU UR49, c[0x0][0x374] ;  /* 0x00006e80ff3177ac */ /* 0x000e620008000800 */
[----:B------:R-:W-:Y:S01]  /*4b60*/  UIADD3 UR56, UPT, UPT, UR44, 0x200, URZ ;  /* 0x000002002c387890 */ /* 0x000fe2000fffe0ff */
[----:B---3--:R-:W-:-:S11]  /*4b70*/  IMAD.IADD R37, R0, 0x1, R37 ;  /* 0x0000000100257824 */ /* 0x008fd600078e0225 */
.L_x_101:
[----:B------:R-:W-:Y:S02]  /*4b80*/  LEA R3, R81, UR44, 0x3 ;  /* 0x0000002c51037c11 */ /* 0x000fe4000f8e18ff */
[----:B------:R-:W-:Y:S02]  /*4b90*/  SHF.L.U32 R0, R83, 0x1f, RZ ;  /* 0x0000001f53007819 */ /* 0x000fe400000006ff */
[----:B-1----:R-:W-:Y:S02]  /*4ba0*/  LEA R4, R81, UR44, 0x4 ;  /* 0x0000002c51047c11 */ /* 0x002fe4000f8e20ff */
[----:B------:R-:W3:Y:S02]  /*4bb0*/  SYNCS.PHASECHK.TRANS64.TRYWAIT P0, [R3+URZ+0x60], R0 ;  /* 0x00006000030075a7 */ /* 0x000ee400080011ff */
[----:B--23--:R-:W-:Y:S05]  /*4bc0*/  @!P0 BRA `(.L_x_84) ;  /* 0x0000002000a48947 */ /* 0x00cfea0003800000 */
.L_x_133:
[----:B------:R-:W1:Y:S01]  /*4bd0*/  LDS.128 R4, [R4+0xf0] ;  /* 0x0000f00004047984 */ /* 0x000e620000000c00 */
[----:B------:R-:W-:Y:S01]  /*4be0*/  UISETP.GE.AND UP0, UPT, UR42, 0x1, UPT ;  /* 0x000000012a00788c */ /* 0x000fe2000bf06270 */
[----:B------:R-:W-:Y:S01]  /*4bf0*/  @!PT LDS RZ, [RZ] ;  /* 0x00000000fffff984 */ /* 0x000fe20000000800 */
[----:B------:R-:W-:Y:S01]  /*4c00*/  @!PT LDS RZ, [RZ] ;  /* 0x00000000fffff984 */ /* 0x000fe20000000800 */
[----:B------:R-:W-:Y:S01]  /*4c10*/  @!PT LDS RZ, [RZ] ;  /* 0x00000000fffff984 */ /* 0x000fe20000000800 */
[----:B------:R-:W-:Y:S01]  /*4c20*/  @!PT LDS RZ, [RZ] ;  /* 0x00000000fffff984 */ /* 0x000fe20000000800 */
[----:B------:R2:W-:Y:S06]  /*4c30*/  MEMBAR.ALL.CTA ;  /* 0x0000000000007992 */ /* 0x0005ec0000008000 */
[----:B--2---:R-:W2:Y:S01]  /*4c40*/  FENCE.VIEW.ASYNC.S ;  /* 0x00000000000073c6 */ /* 0x004ea20000000000 */
[----:B-1----:R-:W-:Y:S11]  /*4c50*/  LOP3.LUT P0, RZ, R6, 0x1, RZ, 0xc0, !PT ;  /* 0x0000000106ff7812 */ /* 0x002ff6000780c0ff */
[----:B------:R-:W-:Y:S02]  /*4c60*/  @!UPT UIADD3 URZ, UPT, UPT, URZ, URZ, URZ ;  /* 0x000000fffffff290 */ /* 0x000fe4000fffe0ff */
[----:B--2---:R-:W-:Y:S01]  /*4c70*/  VOTEU.ANY UP1, P0 ;  /* 0x0000000000ff7886 */ /* 0x004fe20000020100 */
[----:B------:R-:W-:Y:S01]  /*4c80*/  PLOP3.LUT P0, PT, PT, PT, UP1, 0x80, 0x8 ;  /* 0x000000000008781c */ /* 0x000fe20003f0f018 */
[----:B------:R-:W-:Y:S11]  /*4c90*/  UP2UR UR47, UPR, URZ, 0x2 ;  /* 0x00000002ff2f7883 */ /* 0x000ff60008000000 */
[----:B------:R-:W-:Y:S01]  /*4ca0*/  @!UPT UIADD3 URZ, UPT, UPT, URZ, URZ, URZ ;  /* 0x000000fffffff290 */ /* 0x000fe2000fffe0ff */
[----:B---3--:R-:W-:Y:S02]  /*4cb0*/  @P0 SHF.R.U32.HI R0, RZ, 0x10, R5 ;  /* 0x00000010ff000819 */ /* 0x008fe40000011605 */
        /* <DEDUP_REMOVED lines=12> */
[----:B------:R-:W2:Y:S01]  /*4d80*/  LDCU UR12, c[0x0][0xb20] ;  /* 0x00016400ff0c77ac */ /* 0x000ea20008000800 */
[----:B------:R-:W-:Y:S02]  /*4d90*/  UIMAD.WIDE.U32 UR4, UR49, UR55, URZ ;  /* 0x00000037310472a5 */ /* 0x000fe4000f8e00ff */
[----:B------:R-:W-:Y:S02]  /*4da0*/  UIMAD.WIDE.U32 UR6, UR50, UR52, URZ ;  /* 0x00000034320672a5 */ /* 0x000fe4000f8e00ff */
[----:B------:R-:W-:Y:S02]  /*4db0*/  UISETP.NE.AND UP0, UPT, UR54, 0x1, UPT ;  /* 0x000000013600788c */ /* 0x000fe4000bf05270 */
[----:B------:R-:W-:Y:S02]  /*4dc0*/  UIMAD.WIDE.U32 UR8, UR37, UR55, URZ ;  /* 0x00000037250872a5 */ /* 0x000fe4000f8e00ff */
[----:B------:R-:W-:Y:S02]  /*4dd0*/  UIMAD.WIDE.U32 UR10, UR38, UR52, URZ ;  /* 0x00000034260a72a5 */ /* 0x000fe4000f8e00ff */
[----:B------:R-:W-:Y:S02]  /*4de0*/  UISETP.NE.AND UP1, UPT, UR43, 0x1, UPT ;  /* 0x000000012b00788c */ /* 0x000fe4000bf25270 */
[----:B------:R-:W-:Y:S01]  /*4df0*/  UISETP.NE.AND UP2, UPT, UR42, 0x1, UPT ;  /* 0x000000012a00788c */ /* 0x000fe2000bf45270 */
[----:B------:R-:W-:Y:S02]  /*4e00*/  UMOV UR4, UR5 ;  /* 0x0000000500047c82 */ /* 0x000fe40008000000 */
[----:B--2---:R-:W-:Y:S03]  /*4e10*/  USHF.R.U32.HI UR5, URZ, UR12, UR4 ;  /* 0x0000000cff057299 */ /* 0x004fe60008011604 */
[----:B------:R-:W-:Y:S02]  /*4e20*/  UMOV UR4, UR7 ;  /* 0x0000000700047c82 */ /* 0x000fe40008000000 */
[----:B------:R-:W-:Y:S02]  /*4e30*/  USHF.R.U32.HI UR7, URZ, UR53, UR4 ;  /* 0x00000035ff077299 */ /* 0x000fe40008011604 */
[----:B------:R-:W-:Y:S02]  /*4e40*/  USEL UR4, UR49, UR5, !UP0 ;  /* 0x0000000531047287 */ /* 0x000fe4000c000000 */
[----:B------:R-:W-:Y:S01]  /*4e50*/  USEL UR7, UR50, UR7, !UP1 ;  /* 0x0000000732077287 */ /* 0x000fe2000c800000 */
[----:B------:R-:W-:Y:S01]  /*4e60*/  UMOV UR5, UR9 ;  /* 0x0000000900057c82 */ /* 0x000fe20008000000 */
[----:B------:R-:W-:Y:S02]  /*4e70*/  UIMAD.WIDE.U32 UR8, UR4, UR40, URZ ;  /* 0x00000028040872a5 */ /* 0x000fe4000f8e00ff */
[----:B------:R-:W-:Y:S03]  /*4e80*/  USHF.R.U32.HI UR6, URZ, UR12, UR5 ;  /* 0x0000000cff067299 */ /* 0x000fe60008011605 */
[----:B------:R-:W-:Y:S01]  /*4e90*/  UMOV UR5, UR11 ;  /* 0x0000000b00057c82 */ /* 0x000fe20008000000 */
[----:B------:R-:W-:Y:S02]  /*4ea0*/  UIMAD.WIDE.U32 UR10, UR7, UR40, URZ ;  /* 0x00000028070a72a5 */ /* 0x000fe4000f8e00ff */
[----:B------:R-:W-:Y:S02]  /*4eb0*/  USHF.R.U32.HI UR12, URZ, UR53, UR5 ;  /* 0x00000035ff0c7299 */ /* 0x000fe40008011605 */
[----:B------:R-:W-:Y:S01]  /*4ec0*/  USEL UR6, UR37, UR6, !UP0 ;  /* 0x0000000625067287 */ /* 0x000fe2000c000000 */
[----:B------:R-:W-:Y:S02]  /*4ed0*/  UMOV UR5, UR9 ;  /* 0x0000000900057c82 */ /* 0x000fe40008000000 */
[----:B------:R-:W-:Y:S01]  /*4ee0*/  UMOV UR10, UR11 ;  /* 0x0000000b000a7c82 */ /* 0x000fe20008000000 */
[----:B------:R-:W-:Y:S02]  /*4ef0*/  @UP2 USHF.R.U32.HI UR4, URZ, UR41, UR5 ;  /* 0x00000029ff042299 */ /* 0x000fe40008011605 */
[----:B------:R-:W-:Y:S02]  /*4f00*/  @UP2 USHF.R.U32.HI UR7, URZ, UR41, UR10 ;  /* 0x00000029ff072299 */ /* 0x000fe4000801160a */
[----:B------:R-:W-:Y:S02]  /*4f10*/  UIMAD UR4, UR42, UR4, URZ ;  /* 0x000000042a0472a4 */ /* 0x000fe4000f8e02ff */
[----:B------:R-:W-:Y:S02]  /*4f20*/  UIMAD.WIDE.U32 UR10, UR6, UR40, URZ ;  /* 0x00000028060a72a5 */ /* 0x000fe4000f8e00ff */
[----:B------:R-:W-:Y:S02]  /*4f30*/  USEL UR5, UR38, UR12, !UP1 ;  /* 0x0000000c26057287 */ /* 0x000fe4000c800000 */
[----:B------:R-:W-:Y:S02]  /*4f40*/  UIMAD UR8, UR42, UR7, URZ ;  /* 0x000000072a0872a4 */ /* 0x000fe4000f8e02ff */
[----:B------:R-:W-:Y:S03]  /*4f50*/  UISETP.GE.AND UP0, UPT, UR6, UR4, UPT ;  /* 0x000000040600728c */ /* 0x000fe6000bf06270 */
[----:B------:R-:W-:Y:S01]  /*4f60*/  UMOV UR4, UR11 ;  /* 0x0000000b00047c82 */ /* 0x000fe20008000000 */
[----:B------:R-:W-:Y:S02]  /*4f70*/  UISETP.GE.OR UP0, UPT, UR5, UR8, UP0 ;  /* 0x000000080500728c */ /* 0x000fe40008706670 */
[----:B------:R-:W-:Y:S02]  /*4f80*/  USHF.R.U32.HI UR4, URZ, UR41, UR4 ;  /* 0x00000029ff047299 */ /* 0x000fe40008011604 */
[----:B------:R-:W-:Y:S02]  /*4f90*/  UIMAD.WIDE.U32 UR8, UR5, UR40, URZ ;  /* 0x00000028050872a5 */ /* 0x000fe4000f8e00ff */
[----:B------:R-:W-:Y:S02]  /*4fa0*/  USEL UR11, UR6, UR4, !UP2 ;  /* 0x00000004060b7287 */ /* 0x000fe4000d000000 */
[----:B------:R-:W-:Y:S02]  /*4fb0*/  UIADD3 UR8, UPT, UPT, -UR5, URZ, URZ ;  /* 0x000000ff05087290 */ /* 0x000fe4000fffe1ff */
[----:B------:R-:W-:Y:S01]  /*4fc0*/  UIADD3 UR10, UPT, UPT, -UR11, URZ, URZ ;  /* 0x000000ff0b0a7290 */ /* 0x000fe2000fffe1ff */
[----:B------:R-:W-:Y:S01]  /*4fd0*/  @!UP0 UMOV UR4, UR9 ;  /* 0x0000000900048c82 */ /* 0x000fe20008000000 */
[----:B------:R-:W-:Y:S02]  /*4fe0*/  UIADD3 UR9, UPT, UPT, -UR6, URZ, URZ ;  /* 0x000000ff06097290 */ /* 0x000fe4000fffe1ff */
[----:B------:R-:W-:Y:S02]  /*4ff0*/  @!UP0 USHF.R.U32.HI UR4, URZ, UR41, UR4 ;  /* 0x00000029ff048299 */ /* 0x000fe40008011604 */
[----:B------:R-:W-:Y:S02]  /*5000*/  UIMAD UR10, UR42, UR10, UR6 ;  /* 0x0000000a2a0a72a4 */ /* 0x000fe4000f8e0206 */
[----:B------:R-:W-:Y:S04]  /*5010*/  @!UP0 USEL UR4, UR5, UR4, !UP2 ;  /* 0x0000000405048287 */ /* 0x000fe8000d000000 */
[----:B------:R-:W-:Y:S02]  /*5020*/  @!UP0 UIMAD UR10, UR7, UR10, UR4 ;  /* 0x0000000a070a82a4 */ /* 0x000fe4000f8e0204 */
[----:B------:R-:W-:Y:S02]  /*5030*/  @!UP0 UIADD3 UR11, UPT, UPT, UR11, -UR4, URZ ;  /* 0x800000040b0b8290 */ /* 0x000fe4000fffe0ff */
[----:B------:R-:W-:Y:S02]  /*5040*/  UIMAD UR7, UR43, UR8, UR38 ;  /* 0x000000082b0772a4 */ /* 0x000fe4000f8e0226 */
[----:B------:R-:W-:Y:S02]  /*5050*/  @!UP0 UIMAD UR6, UR11, UR42, UR5 ;  /* 0x0000002a0b0682a4 */ /* 0x000fe4000f8e0205 */
[----:B------:R-:W-:Y:S01]  /*5060*/  UIMAD UR4, UR54, UR9, UR37 ;  /* 0x00000009360472a4 */ /* 0x000fe2000f8e0225 */
[----:B------:R-:W-:Y:S02]  /*5070*/  @!UP0 UMOV UR5, UR10 ;  /* 0x0000000a00058c82 */ /* 0x000fe40008000000 */
[----:B------:R-:W-:Y:S02]  /*5080*/  UIMAD UR38, UR5, UR43, UR7 ;  /* 0x0000002b052672a4 */ /* 0x000fe4000f8e0207 */
[----:B------:R-:W-:Y:S11]  /*5090*/  UIMAD UR37, UR6, UR54, UR4 ;  /* 0x00000036062572a4 */ /* 0x000ff6000f8e0204 */
[----:B------:R-:W-:Y:S01]  /*50a0*/  @!UPT UIADD3 URZ, UPT, UPT, URZ, URZ, URZ ;  /* 0x000000fffffff290 */ /* 0x000fe2000fffe0ff */
.L_x_85:
[----:B------:R-:W-:Y:S01]  /*50b0*/  UISETP.NE.AND UP0, UPT, UR39, 0x1, UPT ;  /* 0x000000012700788c */ /* 0x000fe2000bf05270 */
[----:B------:R-:W-:Y:S10]  /*50c0*/  IADD3 R81, PT, PT, R81, 0x1, RZ ;  /* 0x0000000151517810 */ /* 0x000ff40007ffe0ff */
[----:B------:R-:W2:Y:S01]  /*50d0*/  @!UP0 LDCU.128 UR12, c[0x0][0xb10] ;  /* 0x00016200ff0c87ac */ /* 0x000ea20008000c00 */
[----:B------:R-:W3:Y:S01]  /*50e0*/  @!UP0 LDCU UR5, c[0x0][0xb0c] ;  /* 0x00016180ff0587ac */ /* 0x000ee20008000800 */
[----:B------:R-:W4:Y:S01]  /*50f0*/  @!UP0 LDCU UR10, c[0x0][0xb20] ;  /* 0x00016400ff0a87ac */ /* 0x000f220008000800 */
[----:B--2---:R-:W-:Y:S02]  /*5100*/  UIMAD.WIDE.U32 UR8, UR38, UR12, URZ ;  /* 0x0000000c260872a5 */ /* 0x004fe4000f8e00ff */
[----:B------:R-:W-:Y:S02]  /*5110*/  UIMAD.WIDE.U32 UR6, UR37, UR15, URZ ;  /* 0x0000000f250672a5 */ /* 0x000fe4000f8e00ff */
[----:B------:R-:W-:Y:S03]  /*5120*/  @!UP0 UISETP.NE.AND UP1, UPT, UR14, 0x1, UPT ;  /* 0x000000010e00888c */ /* 0x000fe6000bf25270 */
[----:B------:R-:W-:Y:S01]  /*5130*/  @!UP0 UMOV UR4, UR9 ;  /* 0x0000000900048c82 */ /* 0x000fe20008000000 */
[----:B---3--:R-:W-:Y:S02]  /*5140*/  @!UP0 UISETP.NE.AND UP2, UPT, UR5, 0x1, UPT ;  /* 0x000000010500888c */ /* 0x008fe4000bf45270 */
[----:B------:R-:W-:Y:S01]  /*5150*/  @!UP0 USHF.R.U32.HI UR4, URZ, UR13, UR4 ;  /* 0x0000000dff048299 */ /* 0x000fe20008011604 */
[----:B------:R-:W-:Y:S02]  /*5160*/  @!UP0 UMOV UR6, UR7 ;  /* 0x0000000700068c82 */ /* 0x000fe40008000000 */
[----:B----4-:R-:W-:Y:S02]  /*5170*/  @!UP0 USHF.R.U32.HI UR6, URZ, UR10, UR6 ;  /* 0x0000000aff068299 */ /* 0x010fe40008011606 */
[----:B------:R-:W-:Y:S02]  /*5180*/  @!UP0 USEL UR7, UR38, UR4, !UP2 ;  /* 0x0000000426078287 */ /* 0x000fe4000d000000 */
[----:B------:R-:W-:Y:S04]  /*5190*/  @!UP0 USEL UR6, UR37, UR6, !UP1 ;  /* 0x0000000625068287 */ /* 0x000fe8000c800000 */
[----:B------:R-:W-:Y:S02]  /*51a0*/  @!UP0 UIADD3 UR4, UPT, UPT, -UR7, UR6, URZ ;  /* 0x0000000607048290 */ /* 0x000fe4000fffe1ff */
[----:B------:R-:W-:Y:S02]  /*51b0*/  @!UP0 UIADD3 UR6, UPT, UPT, UR7, -UR6, URZ ;  /* 0x8000000607068290 */ /* 0x000fe4000fffe0ff */
[----:B------:R-:W-:Y:S02]  /*51c0*/  @!UP0 UIMAD UR38, UR4, UR5, UR38 ;  /* 0x00000005042682a4 */ /* 0x000fe4000f8e0226 */
[----:B------:R-:W-:Y:S02]  /*51d0*/  @!UP0 UIMAD UR37, UR6, UR14, UR37 ;  /* 0x0000000e062582a4 */ /* 0x000fe4000f8e0225 */
[----:B------:R-:W-:Y:S09]  /*51e0*/  ULOP3.LUT UP0, URZ, UR56, 0x1b0, URZ, 0xc0, !UPT ;  /* 0x000001b038ff7892 */ /* 0x000ff2000f80c0ff */
[----:B------:R-:W-:Y:S05]  /*51f0*/  BRA.U !UP0, `(.L_x_86) ;  /* 0x0000000108407547 */ /* 0x000fea000b800000 */
[----:B------:R-:W2:Y:S01]  /*5200*/  LDCU.64 UR8, c[0x4][0x80] ;  /* 0x01001000ff0877ac */ /* 0x000ea20008000a00 */
[----:B------:R-:W-:Y:S01]  /*5210*/  MOV R3, 0x0 ;  /* 0x0000000000037802 */ /* 0x000fe20000000f00 */
[----:B------:R-:W-:Y:S02]  /*5220*/  HFMA2 R12, -RZ, RZ, 0, 5.9604644775390625e-08 ;  /* 0x00000001ff0c7431 */ /* 0x000fe400000001ff */
[----:B------:R-:W-:Y:S02]  /*5230*/  IMAD.MOV.U32 R8, RZ, RZ, 0x70 ;  /* 0x00000070ff087424 */ /* 0x000fe400078e00ff */
[----:B------:R-:W-:Y:S01]  /*5240*/  IMAD.MOV.U32 R13, RZ, RZ, RZ ;  /* 0x000000ffff0d7224 */ /* 0x000fe200078e00ff */
[----:B------:R-:W3:Y:S01]  /*5250*/  LDCU.64 UR6, c[0x4][0x88] ;  /* 0x01001100ff0677ac */ /* 0x000ee20008000a00 */
[----:B------:R-:W4:Y:S01]  /*5260*/  LDC.64 R2, c[0x4][R3] ;  /* 0x0100000003027b82 */ /* 0x000f220000000a00 */
[----:B------:R-:W1:Y:S01]  /*5270*/  LDCU.64 UR4, c[0x4][0x8] ;  /* 0x01000100ff0477ac */ /* 0x000e620008000a00 */
[----:B--2---:R-:W-:Y:S01]  /*5280*/  MOV R5, UR9 ;  /* 0x0000000900057c02 */ /* 0x004fe20008000f00 */
[----:B------:R-:W-:Y:S01]  /*5290*/  IMAD.U32 R4, RZ, RZ, UR8 ;  /* 0x00000008ff047e24 */ /* 0x000fe2000f8e00ff */
[----:B---3--:R-:W-:Y:S01]  /*52a0*/  MOV R7, UR7 ;  /* 0x0000000700077c02 */ /* 0x008fe20008000f00 */
[----:B------:R-:W-:Y:S01]  /*52b0*/  IMAD.U32 R6, RZ, RZ, UR6 ;  /* 0x00000006ff067e24 */ /* 0x000fe2000f8e00ff */
[----:B-1----:R-:W-:Y:S01]  /*52c0*/  MOV R11, UR5 ;  /* 0x00000005000b7c02 */ /* 0x002fe20008000f00 */
[----:B------:R-:W-:Y:S02]  /*52d0*/  IMAD.U32 R10, RZ, RZ, UR4 ;  /* 0x00000004ff0a7e24 */ /* 0x000fe4000f8e00ff */
[----:B------:R-:W-:Y:S07]  /*52e0*/  LEPC R20, `(.L_x_86) ;  /* 0x000000001014794e */ /* 0x000fee0000000000 */
[----:B----45:R-:W-:Y:S05]  /*52f0*/  CALL.ABS.NOINC R2 ;  /* 0x0000000002007343 */ /* 0x030fea0003c00000 */
.L_x_86:
[----:B------:R-:W-:Y:S01]  /*5300*/  LOP3.LUT P0, RZ, R85, 0x1b0, RZ, 0xc0, !PT ;  /* 0x000001b055ff7812 */ /* 0x000fe2000780c0ff */
[----:B------:R-:W-:Y:S11]  /*5310*/  BSSY.RECONVERGENT B6, `(.L_x_87) ;  /* 0x0000013000067945 */ /* 0x000ff60003800200 */
[----:B------:R-:W-:Y:S01]  /*5320*/  @!UPT UIADD3 URZ, UPT, UPT, URZ, URZ, URZ ;  /* 0x000000fffffff290 */ /* 0x000fe2000fffe0ff */
[----:B------:R-:W-:Y:S05]  /*5330*/  @!P0 BRA `(.L_x_88) ;  /* 0x0000000000408947 */ /* 0x000fea0003800000 */
        /* <DEDUP_REMOVED lines=16> */
.L_x_88:
[----:B------:R-:W-:Y:S05]  /*5440*/  BSYNC.RECONVERGENT B6 ;  /* 0x0000000000067941 */ /* 0x000fea0003800200 */
.L_x_87:
[----:B------:R-:W-:Y:S01]  /*5450*/  ISETP.NE.U32.AND P3, PT, R74, RZ, PT ;  /* 0x000000ff4a00720c */ /* 0x000fe20003f65070 */
[----:B------:R-:W-:Y:S01]  /*5460*/  UISETP.NE.AND UP1, UPT, UR61, URZ, UPT ;  /* 0x000000ff3d00728c */ /* 0x000fe2000bf25270 */
[----:B------:R-:W-:Y:S02]  /*5470*/  ISETP.NE.U32.AND P4, PT, R70, RZ, PT ;  /* 0x000000ff4600720c */ /* 0x000fe40003f85070 */
[----:B------:R-:W-:Y:S02]  /*5480*/  ISETP.NE.AND.EX P3, PT, R75, RZ, PT, P3 ;  /* 0x000000ff4b00720c */ /* 0x000fe40003f65330 */
[----:B------:R-:W-:Y:S02]  /*5490*/  PLOP3.LUT P1, PT, PT, PT, PT, 0x8, 0x80 ;  /* 0x000000000080781c */ /* 0x000fe40003f2e170 */
[----:B------:R-:W-:Y:S02]  /*54a0*/  PLOP3.LUT P0, PT, PT, PT, UP1, 0x80, 0x8 ;  /* 0x000000000008781c */ /* 0x000fe40003f0f018 */
[----:B------:R-:W-:Y:S02]  /*54b0*/  ISETP.NE.AND.EX P4, PT, R71, RZ, PT, P4 ;  /* 0x000000ff4700720c */ /* 0x000fe40003f85340 */
[----:B------:R-:W2:Y:S09]  /*54c0*/  @UP1 LDCU.64 UR4, c[0x0][0x888] ;  /* 0x00011100ff0417ac */ /* 0x000eb20008000a00 */
[----:B------:R-:W-:Y:S01]  /*54d0*/  @P0 PLOP3.LUT P1, PT, P3, PT, PT, 0x80, 0x8 ;  /* 0x000000000008081c */ /* 0x000fe20001f2f070 */
[----:B--2---:R-:W-:Y:S04]  /*54e0*/  @UP1 UISETP.NE.U32.AND UP0, UPT, UR4, URZ, UPT ;  /* 0x000000ff0400128c */ /* 0x004fe8000bf05070 */
[----:B------:R-:W-:Y:S04]  /*54f0*/  @UP1 UISETP.NE.AND.EX UP0, UPT, UR5, URZ, UPT, UP0 ;  /* 0x000000ff0500128c */ /* 0x000fe8000bf05300 */
[----:B------:R-:W-:Y:S01]  /*5500*/  @UP1 USEL UR4, URZ, 0xffffffff, UP0 ;  /* 0xffffffffff041887 */ /* 0x000fe20008000000 */
[----:B------:R-:W-:Y:S11]  /*5510*/  @!P3 BRA `(.L_x_89) ;  /* 0x000000000030b947 */ /* 0x000ff60003800000 */
[----:B------:R-:W-:Y:S01]  /*5520*/  ISETP.NE.U32.AND P2, PT, R72, RZ, PT ;  /* 0x000000ff4800720c */ /* 0x000fe20003f45070 */
[----:B------:R-:W2:Y:S01]  /*5530*/  LDCU.64 UR6, c[0x0][0x358] ;  /* 0x00006b00ff0677ac */ /* 0x000ea20008000a00 */
[----:B------:R-:W-:Y:S02]  /*5540*/  IMAD.MOV.U32 R79, RZ, RZ, 0x1 ;  /* 0x00000001ff4f7424 */ /* 0x000fe400078e00ff */
[----:B------:R-:W-:Y:S11]  /*5550*/  ISETP.NE.AND.EX P2, PT, R73, RZ, PT, P2 ;  /* 0x000000ff4900720c */ /* 0x000ff60003f45320 */
[----:B------:R-:W-:Y:S02]  /*5560*/  @!UPT UIADD3 URZ, UPT, UPT, URZ, URZ, URZ ;  /* 0x000000fffffff290 */ /* 0x000fe4000fffe0ff */
[----:B------:R-:W3:Y:S01]  /*5570*/  @P2 LDC.64 R2, c[0x0][0x888] ;  /* 0x00022200ff022b82 */ /* 0x000ee20000000a00 */
[----:B-1----:R-:W-:Y:S04]  /*5580*/  @P2 IMAD R0, R74, UR36, RZ ;  /* 0x000000244a002c24 */ /* 0x002fe8000f8e02ff */
[----:B---3--:R-:W-:Y:S04]  /*5590*/  @P2 IMAD.WIDE R2, R0, 0x4, R2 ;  /* 0x0000000400022825 */ /* 0x008fe800078e0202 */
[----:B------:R-:W-:Y:S01]  /*55a0*/  HFMA2 R0, -RZ, RZ, 0, 5.9604644775390625e-08 ;  /* 0x00000001ff007431 */ /* 0x000fe200000001ff */
[----:B--2--5:R2:W5:Y:S04]  /*55b0*/  @P2 LDG.E R39, desc[UR6][R2.64] ;  /* 0x0000000602272981 */ /* 0x024568000c1e1900 */
[----:B------:R-:W-:Y:S01]  /*55c0*/  @!P2 PRMT R79, R0, 0x7610, R79 ;  /* 0x00007610004fa816 */ /* 0x000fe2000000004f */
[----:B--2---:R-:W3:Y:S06]  /*55d0*/  @!P2 LDC R39, c[0x0][0x880] ;  /* 0x00022000ff27ab82 */ /* 0x004eec0000000800 */
.L_x_89:
[----:B------:R-:W-:Y:S05]  /*55e0*/  @!P4 BRA `(.L_x_90) ;  /* 0x000000000024c947 */ /* 0x000fea0003800000 */
[----:B------:R-:W-:Y:S01]  /*55f0*/  ISETP.NE.U32.AND P2, PT, R68, RZ, PT ;  /* 0x000000ff4400720c */ /* 0x000fe20003f45070 */
[----:B------:R-:W2:Y:S03]  /*5600*/  LDCU.64 UR6, c[0x0][0x358] ;  /* 0x00006b00ff0677ac */ /* 0x000ea60008000a00 */
[----:B------:R-:W-:Y:S11]  /*5610*/  ISETP.NE.AND.EX P2, PT, R69, RZ, PT, P2 ;  /* 0x000000ff4500720c */ /* 0x000ff60003f45320 */
[----:B------:R-:W-:Y:S02]  /*5620*/  @!UPT UIADD3 URZ, UPT, UPT, URZ, URZ, URZ ;  /* 0x000000fffffff290 */ /* 0x000fe4000fffe0ff */
[----:B------:R-:W4:Y:S01]  /*5630*/  @P2 LDC.64 R2, c[0x0][0x8a8] ;  /* 0x00022a00ff022b82 */ /* 0x000f220000000a00 */
[----:B-1----:R-:W-:Y:S04]  /*5640*/  @P2 IMAD R0, R70, UR36, RZ ;  /* 0x0000002446002c24 */ /* 0x002fe8000f8e02ff */
[----:B----4-:R-:W-:Y:S05]  /*5650*/  @P2 IMAD.WIDE R2, R0, 0x4, R2 ;  /* 0x0000000400022825 */ /* 0x010fea00078e0202 */
[----:B--2--5:R2:W5:Y:S02]  /*5660*/  @P2 LDG.E R38, desc[UR6][R2.64] ;  /* 0x0000000602262981 */ /* 0x024564000c1e1900 */
[----:B--2---:R-:W4:Y:S02]  /*5670*/  @!P2 LDC R38, c[0x0][0x8a0] ;  /* 0x00022800ff26ab82 */ /* 0x004f240000000800 */
.L_x_90:
[----:B---3-5:R-:W-:Y:S01]  /*5680*/  @P0 FSETP.NEU.AND P4, PT, R39, RZ, PT ;  /* 0x000000ff2700020b */ /* 0x028fe20003f8d000 */
[----:B-1----:R-:W-:Y:S01]  /*5690*/  IMAD.U32 R0, RZ, RZ, UR4 ;  /* 0x00000004ff007e24 */ /* 0x002fe2000f8e00ff */
[----:B------:R-:W-:Y:S01]  /*56a0*/  @P0 LOP3.LUT P2, RZ, R79, 0xff, RZ, 0xc0, !PT ;  /* 0x000000ff4fff0812 */ /* 0x000fe2000784c0ff */
[----:B------:R-:W-:Y:S01]  /*56b0*/  BSSY B1, `(.L_x_91) ;  /* 0x0000039000017945 */ /* 0x000fe20003800000 */
[----:B------:R-:W-:Y:S02]  /*56c0*/  @P0 SEL R2, RZ, 0xffffffff, P4 ;  /* 0xffffffffff020807 */ /* 0x000fe40002000000 */
[----:B------:R-:W-:Y:S02]  /*56d0*/  CS2R R66, SRZ ;  /* 0x0000000000427805 */ /* 0x000fe4000001ff00 */
[----:B------:R-:W-:Y:S02]  /*56e0*/  LEA R22, R36, UR44, 0x3 ;  /* 0x0000002c24167c11 */ /* 0x000fe4000f8e18ff */
[----:B------:R-:W-:Y:S02]  /*56f0*/  CS2R R64, SRZ ;  /* 0x0000000000407805 */ /* 0x000fe4000001ff00 */
[----:B------:R-:W-:Y:S02]  /*5700*/  @P1 SEL R2, R0, R2, !P2 ;  /* 0x0000000200021207 */ /* 0x000fe40005000000 */
[----:B------:R-:W-:Y:S02]  /*5710*/  CS2R R18, SRZ ;  /* 0x0000000000127805 */ /* 0x000fe4000001ff00 */
[----:B------:R-:W-:Y:S02]  /*5720*/  SHF.L.U32 R3, R84, 0x1f, RZ ;  /* 0x0000001f54037819 */ /* 0x000fe400000006ff */
[----:B------:R-:W-:Y:S02]  /*5730*/  CS2R R16, SRZ ;  /* 0x0000000000107805 */ /* 0x000fe4000001ff00 */
[----:B------:R-:W-:Y:S02]  /*5740*/  @P0 LOP3.LUT R2, R2, 0x1, RZ, 0xc0, !PT ;  /* 0x0000000102020812 */ /* 0x000fe400078ec0ff */
[----:B------:R-:W-:Y:S02]  /*5750*/  PLOP3.LUT P5, PT, PT, PT, PT, 0x8, 0x80 ;  /* 0x000000000080781c */ /* 0x000fe40003fae170 */
[----:B------:R-:W-:Y:S02]  /*5760*/  ISETP.NE.U32.OR P1, PT, R2, 0x1, !P0 ;  /* 0x000000010200780c */ /* 0x000fe40004725470 */
[----:B------:R-:W-:Y:S11]  /*5770*/  LEA.HI R2, R36, R36, RZ, 0x1 ;  /* 0x0000002424027211 */ /* 0x000ff600078f08ff */
[----:B------:R-:W-:Y:S04]  /*5780*/  @P1 SHF.L.U32 R0, R82, 0x1f, RZ ;  /* 0x0000001f52001819 */ /* 0x000fe800000006ff */
[----:B------:R1:W2:Y:S01]  /*5790*/  @P1 SYNCS.PHASECHK.TRANS64.TRYWAIT P0, [UR44+0x40], R0 ;  /* 0x00004000ff0015a7 */ /* 0x0002a2000800112c */
[----:B------:R3:W3:Y:S01]  /*57a0*/  SYNCS.PHASECHK.TRANS64.TRYWAIT P4, [R22+URZ+0x80], R3 ;  /* 0x00008003160075a7 */ /* 0x0006e200080811ff */
[C---:B-1----:R-:W-:Y:S01]  /*57b0*/  IMAD.SHL.U32 R0, R2.reuse, 0x20, RZ ;  /* 0x0000002002007824 */ /* 0x042fe200078e00ff */
[----:B------:R-:W-:Y:S04]  /*57c0*/  LOP3.LUT R2, R2, 0xffe, RZ, 0xc0, !PT ;  /* 0x00000ffe02027812 */ /* 0x000fe800078ec0ff */
[----:B------:R-:W-:Y:S01]  /*57d0*/  LOP3.LUT R0, R0, 0xffffffc0, RZ, 0xc0, !PT ;  /* 0xffffffc000007812 */ /* 0x000fe200078ec0ff */
[----:B------:R-:W-:Y:S04]  /*57e0*/  IMAD.IADD R2, R36, 0x1, -R2 ;  /* 0x0000000124027824 */ /* 0x000fe800078e0a02 */
[----:B------:R-:W-:Y:S04]  /*57f0*/  IMAD.IADD R0, R37, 0x1, R0 ;  /* 0x0000000125007824 */ /* 0x000fe800078e0200 */
[----:B------:R-:W-:Y:S01]  /*5800*/  IMAD R2, R2, 0x100000, R0 ;  /* 0x0010000002027824 */ /* 0x000fe200078e0200 */
[----:B--2---:R-:W-:Y:S01]  /*5810*/  @P1 PLOP3.LUT P5, PT, P0, PT, PT, 0x8, 0x80 ;  /* 0x000000000080181c */ /* 0x004fe200007ae170 */
[----:B------:R-:W-:Y:S01]  /*5820*/  @!UPT UIADD3 URZ, UPT, UPT, URZ, URZ, URZ ;  /* 0x000000fffffff290 */ /* 0x000fe2000fffe0ff */
[----:B---3--:R-:W-:Y:S11]  /*5830*/  @!P1 BRA `(.L_x_92) ;  /* 0x0000000000809947 */ /* 0x008ff60003800000 */
[----:B------:R-:W-:Y:S01]  /*5840*/  ISETP.NE.U32.AND P0, PT, RZ, UR58, PT ;  /* 0x0000003aff007c0c */ /* 0x000fe2000bf05070 */
[----:B------:R-:W-:Y:S01]  /*5850*/  BSSY B0, `(.L_x_93) ;  /* 0x0000012000007945 */ /* 0x000fe20003800000 */
[----:B------:R-:W-:Y:S02]  /*5860*/  FSETP.NEU.AND P2, PT, R39, RZ, PT ;  /* 0x000000ff2700720b */ /* 0x000fe40003f4d000 */
[----:B------:R-:W-:Y:S02]  /*5870*/  CS2R R18, SRZ ;  /* 0x0000000000127805 */ /* 0x000fe4000001ff00 */
[----:B------:R-:W-:Y:S02]  /*5880*/  ISETP.NE.AND.EX P0, PT, RZ, UR59, PT, P0 ;  /* 0x0000003bff007c0c */ /* 0x000fe4000bf05300 */
[----:B------:R-:W-:Y:S02]  /*5890*/  CS2R R16, SRZ ;  /* 0x0000000000107805 */ /* 0x000fe4000001ff00 */
[----:B------:R-:W-:Y:S02]  /*58a0*/  LOP3.LUT P1, RZ, R79, 0xff, RZ, 0xc0, !PT ;  /* 0x000000ff4fff7812 */ /* 0x000fe4000782c0ff */
[----:B------:R-:W-:Y:S02]  /*58b0*/  CS2R R66, SRZ ;  /* 0x0000000000427805 */ /* 0x000fe4000001ff00 */
[----:B------:R-:W-:Y:S02]  /*58c0*/  SEL R0, RZ, 0xffffffff, P2 ;  /* 0xffffffffff007807 */ /* 0x000fe40001000000 */
[----:B------:R-:W-:Y:S02]  /*58d0*/  CS2R R64, SRZ ;  /* 0x0000000000407805 */ /* 0x000fe4000001ff00 */
[----:B------:R-:W-:Y:S04]  /*58e0*/  SEL R4, RZ, 0xffffffff, P0 ;  /* 0xffffffffff047807 */ /* 0x000fe80000000000 */
[----:B------:R-:W-:Y:S04]  /*58f0*/  @P3 SEL R0, R4, R0, !P1 ;  /* 0x0000000004003207 */ /* 0x000fe80004800000 */
[----:B------:R-:W-:Y:S04]  /*5900*/  LOP3.LUT R0, R0, 0x1, RZ, 0xc0, !PT ;  /* 0x0000000100007812 */ /* 0x000fe800078ec0ff */
[----:B------:R-:W-:Y:S01]  /*5910*/  ISETP.NE.U32.AND P0, PT, R0, 0x1, PT ;  /* 0x000000010000780c */ /* 0x000fe20003f05070 */
[----:B------:R-:W-:Y:S01]  /*5920*/  @!UPT UIADD3 URZ, UPT, UPT, URZ, URZ, URZ ;  /* 0x000000fffffff290 */ /* 0x000fe2000fffe0ff */
[----:B------:R-:W-:Y:S11]  /*5930*/  @!P5 BRA `(.L_x_94) ;  /* 0x00000000000cd947 */ /* 0x000ff60003800000 */
[----:B------:R-:W-:Y:S04]  /*5940*/  SHF.L.U32 R4, R82, 0x1f, RZ ;  /* 0x0000001f52047819 */ /* 0x000fe800000006ff */
[----:B------:R-:W1:Y:S02]  /*5950*/  SYNCS.PHASECHK.TRANS64.TRYWAIT P1, [UR44+0x40], R4 ;  /* 0x00004004ff0075a7 */ /* 0x000e64000802112c */
[----:B-1----:R-:W-:Y:S05]  /*5960*/  @!P1 BRA `(.L_x_95) ;  /* 0x0000001400509947 */ /* 0x002fea0003800000 */
.L_x_94:
[----:B------:R-:W-:Y:S05]  /*5970*/  BSYNC B0 ;  /* 0x0000000000007941 */ /* 0x000fea0003800000 */
.L_x_93:
[----:B------:R2:W3:Y:S01]  /*5980*/  @P0 LDS.128 R16, [R78+UR44+0x200] ;  /* 0x0002002c4e100984 */ /* 0x0004e20008000c00 */
[----:B------:R-:W-:Y:S01]  /*5990*/  UIADD3 UR4, UPT, UPT, UR44, 0x48, URZ ;  /* 0x000000482c047890 */ /* 0x000fe2000fffe0ff */
[----:B------:R-:W-:Y:S02]  /*59a0*/  LOP3.LUT R82, R82, 0x1, RZ, 0x3c, !PT ;  /* 0x0000000152527812 */ /* 0x000fe400078e3cff */
[----:B------:R2:W1:Y:S01]  /*59b0*/  @P0 LDS.128 R64, [R77+0x10] ;  /* 0x000010004d400984 */ /* 0x0004620000000c00 */
[----:B------:R-:W-:Y:S01]  /*59c0*/  UPRMT UR4, UR48, 0x654, UR4 ;  /* 0x0000065430047896 */ /* 0x000fe20008000004 */
[----:B------:R-:W-:Y:S01]  /*59d0*/  @!PT LDS RZ, [RZ] ;  /* 0x00000000fffff984 */ /* 0x000fe20000000800 */
[----:B------:R-:W-:Y:S01]  /*59e0*/  @!PT LDS RZ, [RZ] ;  /* 0x00000000fffff984 */ /* 0x000fe20000000800 */
[----:B------:R-:W-:Y:S01]  /*59f0*/  @!PT LDS RZ, [RZ] ;  /* 0x00000000fffff984 */ /* 0x000fe20000000800 */
[----:B------:R-:W-:Y:S01]  /*5a00*/  @!PT LDS RZ, [RZ] ;  /* 0x00000000fffff984 */ /* 0x000fe20000000800 */
[----:B------:R5:W-:Y:S06]  /*5a10*/  MEMBAR.ALL.CTA ;  /* 0x0000000000007992 */ /* 0x000bec0000008000 */
[----:B-----5:R-:W5:Y:S02]  /*5a20*/  FENCE.VIEW.ASYNC.S ;  /* 0x00000000000073c6 */ /* 0x020f640000000000 */
[----:B-----5:R-:W-:Y:S03]  /*5a30*/  SYNCS.ARRIVE.TRANS64.RED.A1T0 RZ, [UR4], RZ ;  /* 0x000000ffffff79a7 */ /* 0x020fe60008100404 */
.L_x_92:
[----:B------:R-:W-:Y:S05]  /*5a40*/  BSYNC B1 ;  /* 0x0000000000017941 */ /* 0x000fea0003800000 */
.L_x_91:
[----:B-1----:R-:W-:Y:S04]  /*5a50*/  SHF.R.U32.HI R0, RZ, 0x15, R2 ;  /* 0x00000015ff007819 */ /* 0x002fe80000011602 */
[----:B------:R-:W-:Y:S01]  /*5a60*/  LOP3.LUT P0, RZ, R0, 0x3, R80, 0x48, !PT ;  /* 0x0000000300ff7812 */ /* 0x000fe20007804850 */
[----:B------:R-:W-:Y:S01]  /*5a70*/  @!UPT UIADD3 URZ, UPT, UPT, URZ, URZ, URZ ;  /* 0x000000fffffff290 */ /* 0x000fe2000fffe0ff */
[----:B------:R-:W-:Y:S11]  /*5a80*/  @P4 BRA `(.L_x_96) ;  /* 0x0000000000084947 */ /* 0x000ff60003800000 */
[----:B------:R-:W1:Y:S02]  /*5a90*/  SYNCS.PHASECHK.TRANS64.TRYWAIT P1, [R22+URZ+0x80], R3 ;  /* 0x00008003160075a7 */ /* 0x000e6400080211ff */
[----:B-1----:R-:W-:Y:S05]  /*5aa0*/  @!P1 BRA `(.L_x_97) ;  /* 0x0000001400189947 */ /* 0x002fea0003800000 */
.L_x_96:
[----:B------:R-:W-:Y:S05]  /*5ab0*/  @!P0 BRA `(.L_x_98) ;  /* 0x0000000000408947 */ /* 0x000fea0003800000 */
[----:B------:R-:W1:Y:S01]  /*5ac0*/  LDCU.64 UR8, c[0x4][0x70] ;  /* 0x01000e00ff0877ac */ /* 0x000e620008000a00 */
[----:B------:R-:W-:Y:S01]  /*5ad0*/  MOV R15, 0x0 ;  /* 0x00000000000f7802 */ /* 0x000fe20000000f00 */
[----:B------:R-:W-:Y:S02]  /*5ae0*/  HFMA2 R12, -RZ, RZ, 0, 5.9604644775390625e-08 ;  /* 0x00000001ff0c7431 */ /* 0x000fe400000001ff */
[----:B------:R-:W-:Y:S02]  /*5af0*/  IMAD.MOV.U32 R8, RZ, RZ, 0x192 ;  /* 0x00000192ff087424 */ /* 0x000fe400078e00ff */
[----:B------:R-:W-:Y:S01]  /*5b00*/  IMAD.MOV.U32 R13, RZ, RZ, RZ ;  /* 0x000000ffff0d7224 */ /* 0x000fe200078e00ff */
[----:B------:R-:W5:Y:S01]  /*5b10*/  LDCU.64 UR6, c[0x4][0x78] ;  /* 0x01000f00ff0677ac */ /* 0x000f620008000a00 */
[----:B------:R-:W2:Y:S01]  /*5b20*/  LDC.64 R14, c[0x4][R15] ;  /* 0x010000000f0e7b82 */ /* 0x000ea20000000a00 */
[----:B------:R-:W3:Y:S01]  /*5b30*/  LDCU.64 UR4, c[0x4][0x10] ;  /* 0x01000200ff0477ac */ /* 0x000ee20008000a00 */
[----:B-1----:R-:W-:Y:S01]  /*5b40*/  MOV R5, UR9 ;  /* 0x0000000900057c02 */ /* 0x002fe20008000f00 */
[----:B------:R-:W-:Y:S01]  /*5b50*/  IMAD.U32 R4, RZ, RZ, UR8 ;  /* 0x00000008ff047e24 */ /* 0x000fe2000f8e00ff */
[----:B-----5:R-:W-:Y:S01]  /*5b60*/  MOV R7, UR7 ;  /* 0x0000000700077c02 */ /* 0x020fe20008000f00 */
[----:B------:R-:W-:Y:S01]  /*5b70*/  IMAD.U32 R6, RZ, RZ, UR6 ;  /* 0x00000006ff067e24 */ /* 0x000fe2000f8e00ff */
[----:B---3--:R-:W-:Y:S01]  /*5b80*/  MOV R11, UR5 ;  /* 0x00000005000b7c02 */ /* 0x008fe20008000f00 */
[----:B------:R-:W-:Y:S02]  /*5b90*/  IMAD.U32 R10, RZ, RZ, UR4 ;  /* 0x00000004ff0a7e24 */ /* 0x000fe4000f8e00ff */
[----:B------:R-:W-:Y:S07]  /*5ba0*/  LEPC R20, `(.L_x_98) ;  /* 0x000000001014794e */ /* 0x000fee0000000000 */
[----:B--2-4-:R-:W-:Y:S05]  /*5bb0*/  CALL.ABS.NOINC R14 ;  /* 0x000000000e007343 */ /* 0x014fea0003c00000 */
.L_x_98:
[----:B------:R-:W-:Y:S01]  /*5bc0*/  LOP3.LUT P0, RZ, R76, 0x60, RZ, 0xc0, !PT ;  /* 0x000000604cff7812 */ /* 0x000fe2000780c0ff */
[----:B------:R-:W-:Y:S05]  /*5bd0*/  WARPSYNC.ALL ;  /* 0x0000000000007948 */ /* 0x000fea0003800000 */
[----:B------:R-:W-:Y:S01]  /*5be0*/  R2UR UR4, R2 ;  /* 0x00000000020472ca */ /* 0x000fe200000e0000 */
[----:B------:R-:W-:Y:S01]  /*5bf0*/  BSSY.RECONVERGENT B0, `(.L_x_99) ;  /* 0x000009f000007945 */ /* 0x000fe20003800200 */
[-C--:B---3--:R-:W-:Y:S02]  /*5c00*/  F2FP.F16.E5M2.UNPACK_B R2, R16.reuse ;  /* 0x00000010ff02723e */ /* 0x088fe400020004ff */
[----:B------:R-:W-:Y:S02]  /*5c10*/  F2FP.F16.E5M2.UNPACK_B R16, R16.H1 ;  /* 0x00000010ff10723e */ /* 0x000fe400030004ff */
[----:B------:R-:W-:Y:S01]  /*5c20*/  R2UR UR5, R22 ;  /* 0x00000000160572ca */ /* 0x000fe200000e0000 */
[----:B------:R-:W-:Y:S01]  /*5c30*/  HADD2.F32 R0, -RZ, R2.H0_H0 ;  /* 0x20000002ff007230 */ /* 0x000fe20000004100 */
[-C--:B------:R-:W-:Y:S01]  /*5c40*/  F2FP.F16.E5M2.UNPACK_B R42, R17.reuse ;  /* 0x00000011ff2a723e */ /* 0x080fe200020004ff */
[--C-:B------:R-:W-:Y:S01]  /*5c50*/  HADD2.F32 R3, -RZ, R16.reuse.H0_H0 ;  /* 0x20000010ff037230 */ /* 0x100fe20000004100 */
[----:B------:R-:W-:Y:S01]  /*5c60*/  F2FP.F16.E5M2.UNPACK_B R44, R17.H1 ;  /* 0x00000011ff2c723e */ /* 0x000fe200030004ff */
[----:B------:R-:W-:Y:S01]  /*5c70*/  HADD2.F32 R40, -RZ, R16.H1_H1 ;  /* 0x30000010ff287230 */ /* 0x000fe20000004100 */
[-C--:B------:R-:W-:Y:S01]  /*5c80*/  F2FP.F16.E5M2.UNPACK_B R46, R18.reuse ;  /* 0x00000012ff2e723e */ /* 0x080fe200020004ff */
[----:B------:R-:W-:Y:S01]  /*5c90*/  HADD2.F32 R2, -RZ, R2.H1_H1 ;  /* 0x30000002ff027230 */ /* 0x000fe20000004100 */
[----:B------:R-:W-:Y:S01]  /*5ca0*/  F2FP.F16.E5M2.UNPACK_B R48, R18.H1 ;  /* 0x00000012ff30723e */ /* 0x000fe200030004ff */
[--C-:B------:R-:W-:Y:S01]  /*5cb0*/  HADD2.F32 R41, -RZ, R42.reuse.H0_H0 ;  /* 0x2000002aff297230 */ /* 0x100fe20000004100 */
[-C--:B------:R-:W-:Y:S01]  /*5cc0*/  F2FP.F16.E5M2.UNPACK_B R50, R19.reuse ;  /* 0x00000013ff32723e */ /* 0x080fe200020004ff */
[----:B------:R-:W-:Y:S01]  /*5cd0*/  HADD2.F32 R42, -RZ, R42.H1_H1 ;  /* 0x3000002aff2a7230 */ /* 0x000fe20000004100 */
[----:B------:R-:W-:Y:S01]  /*5ce0*/  F2FP.F16.E5M2.UNPACK_B R52, R19.H1 ;  /* 0x00000013ff34723e */ /* 0x000fe200030004ff */
[----:B------:R-:W-:Y:S01]  /*5cf0*/  HADD2.F32 R43, -RZ, R44.H0_H0 ;  /* 0x2000002cff2b7230 */ /* 0x000fe20000004100 */
[----:B------:R-:W-:Y:S01]  /*5d00*/  LDTM.16dp32bit_t0_t15.x32 R4, tmem[UR4] ;  /* 0x00000004000479ee */ /* 0x000fe20008a80000 */
[----:B------:R-:W1:Y:S01]  /*5d10*/  LDTM.16dp32bit_t16_t31.x32 R4, tmem[UR4+0x20] ;  /* 0x00002004000479ee */ /* 0x000e620008aa0000 */
[----:B------:R-:W-:Y:S01]  /*5d20*/  NOP ;  /* 0x0000000000007918 */ /* 0x000fe20000000000 */
[----:B------:R-:W-:Y:S01]  /*5d30*/  UIADD3 UR4, UPT, UPT, UR5, 0xa0, URZ ;  /* 0x000000a005047890 */ /* 0x000fe2000fffe0ff */
[--C-:B------:R-:W-:Y:S01]  /*5d40*/  HADD2.F32 R45, -RZ, R46.reuse.H0_H0 ;  /* 0x2000002eff2d7230 */ /* 0x100fe20000004100 */
[----:B------:R-:W-:Y:S01]  /*5d50*/  F2FP.F16.E5M2.UNPACK_B R54, R64 ;  /* 0x00000040ff36723e */ /* 0x000fe200020004ff */
[----:B------:R-:W-:Y:S01]  /*5d60*/  HADD2.F32 R46, -RZ, R46.H1_H1 ;  /* 0x3000002eff2e7230 */ /* 0x000fe20000004100 */
[----:B------:R-:W-:Y:S01]  /*5d70*/  UPRMT UR4, UR48, 0x654, UR4 ;  /* 0x0000065430047896 */ /* 0x000fe20008000004 */
[--C-:B------:R-:W-:Y:S01]  /*5d80*/  HADD2.F32 R49, -RZ, R50.reuse.H0_H0 ;  /* 0x20000032ff317230 */ /* 0x100fe20000004100 */
[-C--:B------:R-:W-:Y:S01]  /*5d90*/  F2FP.F16.E5M2.UNPACK_B R58, R65.reuse ;  /* 0x00000041ff3a723e */ /* 0x080fe200020004ff */
[----:B------:R-:W-:Y:S01]  /*5da0*/  HADD2.F32 R50, -RZ, R50.H1_H1 ;  /* 0x30000032ff327230 */ /* 0x000fe20000004100 */
[----:B------:R-:W-:Y:S01]  /*5db0*/  F2FP.F16.E5M2.UNPACK_B R62, R66 ;  /* 0x00000042ff3e723e */ /* 0x000fe200020004ff */
[--C-:B------:R-:W-:Y:S01]  /*5dc0*/  HADD2.F32 R53, -RZ, R54.reuse.H0_H0 ;  /* 0x20000036ff357230 */ /* 0x100fe20000004100 */
[----:B------:R-:W-:Y:S01]  /*5dd0*/  F2FP.F16.E5M2.UNPACK_B R56, R64.H1 ;  /* 0x00000040ff38723e */ /* 0x000fe200030004ff */
[----:B------:R-:W-:Y:S01]  /*5de0*/  HADD2.F32 R54, -RZ, R54.H1_H1 ;  /* 0x30000036ff367230 */ /* 0x000fe20000004100 */
[----:B------:R-:W-:Y:S01]  /*5df0*/  F2FP.F16.E5M2.UNPACK_B R60, R65.H1 ;  /* 0x00000041ff3c723e */ /* 0x000fe200030004ff */
[----:B-1----:R-:W-:Y:S01]  /*5e00*/  SYNCS.ARRIVE.TRANS64.RED.A1T0 RZ, [UR4], RZ ;  /* 0x000000ffffff79a7 */ /* 0x002fe20008100404 */
[--C-:B------:R-:W-:Y:S01]  /*5e10*/  HADD2.F32 R57, -RZ, R58.reuse.H0_H0 ;  /* 0x2000003aff397230 */ /* 0x100fe20000004100 */
[-C--:B------:R-:W-:Y:S01]  /*5e20*/  F2FP.F16.E5M2.UNPACK_B R65, R67.reuse ;  /* 0x00000043ff41723e */ /* 0x080fe200020004ff */
[----:B------:R-:W-:Y:S01]  /*5e30*/  HADD2.F32 R58, -RZ, R58.H1_H1 ;  /* 0x3000003aff3a7230 */ /* 0x000fe20000004100 */
[----:B------:R-:W-:Y:S01]  /*5e40*/  F2FP.F16.E5M2.UNPACK_B R64, R66.H1 ;  /* 0x00000042ff40723e */ /* 0x000fe200030004ff */
[--C-:B------:R-:W-:Y:S01]  /*5e50*/  HADD2.F32 R61, -RZ, R62.reuse.H0_H0 ;  /* 0x2000003eff3d7230 */ /* 0x100fe20000004100 */
[----:B------:R-:W-:Y:S01]  /*5e60*/  F2FP.F16.E5M2.UNPACK_B R67, R67.H1 ;  /* 0x00000043ff43723e */ /* 0x000fe200030004ff */
[----:B------:R-:W-:Y:S01]  /*5e70*/  HADD2.F32 R62, -RZ, R62.H1_H1 ;  /* 0x3000003eff3e7230 */ /* 0x000fe20000004100 */
[----:B------:R-:W-:Y:S01]  /*5e80*/  IADD3 R36, PT, PT, R36, 0x1, RZ ;  /* 0x0000000124247810 */ /* 0x000fe20007ffe0ff */
[C---:B----4-:R-:W-:Y:S01]  /*5e90*/  FMUL R4, R38.reuse, R4 ;  /* 0x0000000426047220 */ /* 0x050fe20000400000 */
[C---:B------:R-:W-:Y:S01]  /*5ea0*/  FMUL R5, R38.reuse, R5 ;  /* 0x0000000526057220 */ /* 0x040fe20000400000 */
[C---:B------:R-:W-:Y:S01]  /*5eb0*/  FMUL R8, R38.reuse, R8 ;  /* 0x0000000826087220 */ /* 0x040fe20000400000 */
[C---:B------:R-:W-:Y:S01]  /*5ec0*/  FMUL R9, R38.reuse, R9 ;  /* 0x0000000926097220 */ /* 0x040fe20000400000 */
[C---:B------:R-:W-:Y:S01]  /*5ed0*/  FFMA R4, R39.reuse, R0, R4 ;  /* 0x0000000027047223 */ /* 0x040fe20000000004 */
[C---:B------:R-:W-:Y:S01]  /*5ee0*/  FFMA R5, R39.reuse, R2, R5 ;  /* 0x0000000227057223 */ /* 0x040fe20000000005 */
[C---:B------:R-:W-:Y:S01]  /*5ef0*/  FMUL R12, R38.reuse, R12 ;  /* 0x0000000c260c7220 */ /* 0x040fe20000400000 */
        /* <DEDUP_REMOVED lines=10> */
[----:B------:R-:W-:Y:S02]  /*5fa0*/  HADD2.F32 R44, -RZ, R44.H1_H1 ;  /* 0x3000002cff2c7230 */ /* 0x000fe40000004100 */
[C---:B------:R-:W-:Y:S01]  /*5fb0*/  FMUL R10, R38.reuse, R10 ;  /* 0x0000000a260a7220 */ /* 0x040fe20000400000 */
[C---:B------:R-:W-:Y:S01]  /*5fc0*/  FFMA R6, R39.reuse, R3, R6 ;  /* 0x0000000327067223 */ /* 0x040fe20000000006 */
[C---:B------:R-:W-:Y:S01]  /*5fd0*/  FFMA R7, R39.reuse, R40, R7 ;  /* 0x0000002827077223 */ /* 0x040fe20000000007 */
[C---:B------:R-:W-:Y:S01]  /*5fe0*/  FFMA R8, R39.reuse, R41, R8 ;  /* 0x0000002927087223 */ /* 0x040fe20000000008 */
[C---:B------:R-:W-:Y:S01]  /*5ff0*/  FFMA R9, R39.reuse, R42, R9 ;  /* 0x0000002a27097223 */ /* 0x040fe20000000009 */
[----:B------:R-:W-:Y:S01]  /*6000*/  FFMA R10, R39, R43, R10 ;  /* 0x0000002b270a7223 */ /* 0x000fe2000000000a */
[--C-:B------:R-:W-:Y:S01]  /*6010*/  HADD2.F32 R40, -RZ, R65.reuse.H0_H0 ;  /* 0x20000041ff287230 */ /* 0x100fe20000004100 */
[----:B------:R-:W-:Y:S01]  /*6020*/  F2FP.SATFINITE.E5M2.F32.PACK_AB_MERGE_C R86, R7, R6, RZ ;  /* 0x000000060756723e */ /* 0x000fe200048060ff */
[C---:B------:R-:W-:Y:S01]  /*6030*/  FMUL R7, R38.reuse, R24 ;  /* 0x0000001826077220 */ /* 0x040fe20000400000 */
[C---:B------:R-:W-:Y:S01]  /*6040*/  FMUL R24, R38.reuse, R29 ;  /* 0x0000001d26187220 */ /* 0x040fe20000400000 */
[C---:B------:R-:W-:Y:S01]  /*6050*/  FMUL R29, R38.reuse, R34 ;  /* 0x00000022261d7220 */ /* 0x040fe20000400000 */
[----:B------:R-:W-:Y:S02]  /*6060*/  HADD2.F32 R65, -RZ, R65.H1_H1 ;  /* 0x30000041ff417230 */ /* 0x000fe40000004100 */
[C---:B------:R-:W-:Y:S01]  /*6070*/  FMUL R11, R38.reuse, R11 ;  /* 0x0000000b260b7220 */ /* 0x040fe20000400000 */
[--C-:B------:R-:W-:Y:S02]  /*6080*/  HADD2.F32 R47, -RZ, R48.reuse.H0_H0 ;  /* 0x20000030ff2f7230 */ /* 0x100fe40000004100 */
[C---:B------:R-:W-:Y:S01]  /*6090*/  FMUL R14, R38.reuse, R14 ;  /* 0x0000000e260e7220 */ /* 0x040fe20000400000 */
[----:B------:R-:W-:Y:S02]  /*60a0*/  HADD2.F32 R48, -RZ, R48.H1_H1 ;  /* 0x30000030ff307230 */ /* 0x000fe40000004100 */
[C---:B------:R-:W-:Y:S01]  /*60b0*/  FFMA R11, R39.reuse, R44, R11 ;  /* 0x0000002c270b7223 */ /* 0x040fe2000000000b */
[C---:B------:R-:W-:Y:S01]  /*60c0*/  FFMA R12, R39.reuse, R45, R12 ;  /* 0x0000002d270c7223 */ /* 0x040fe2000000000c */
[C---:B------:R-:W-:Y:S01]  /*60d0*/  FFMA R13, R39.reuse, R46, R13 ;  /* 0x0000002e270d7223 */ /* 0x040fe2000000000d */
[----:B------:R-:W-:Y:S01]  /*60e0*/  FFMA R14, R39, R47, R14 ;  /* 0x0000002f270e7223 */ /* 0x000fe2000000000e */
[C---:B------:R-:W-:Y:S01]  /*60f0*/  FMUL R15, R38.reuse, R15 ;  /* 0x0000000f260f7220 */ /* 0x040fe20000400000 */
[--C-:B------:R-:W-:Y:S01]  /*6100*/  HADD2.F32 R51, -RZ, R52.reuse.H0_H0 ;  /* 0x20000034ff337230 */ /* 0x100fe20000004100 */
[----:B------:R-:W-:Y:S01]  /*6110*/  F2FP.SATFINITE.E5M2.F32.PACK_AB_MERGE_C R10, R11, R10, RZ ;  /* 0x0000000a0b0a723e */ /* 0x000fe200048060ff */
[----:B------:R-:W-:Y:S02]  /*6120*/  HADD2.F32 R52, -RZ, R52.H1_H1 ;  /* 0x30000034ff347230 */ /* 0x000fe40000004100 */
[C---:B------:R-:W-:Y:S01]  /*6130*/  FFMA R15, R39.reuse, R48, R15 ;  /* 0x00000030270f7223 */ /* 0x040fe2000000000f */
[C---:B------:R-:W-:Y:S01]  /*6140*/  FFMA R16, R39.reuse, R49, R16 ;  /* 0x0000003127107223 */ /* 0x040fe20000000010 */
[C---:B------:R-:W-:Y:S01]  /*6150*/  FFMA R17, R39.reuse, R50, R17 ;  /* 0x0000003227117223 */ /* 0x040fe20000000011 */
[C---:B------:R-:W-:Y:S01]  /*6160*/  FMUL R18, R38.reuse, R18 ;  /* 0x0000001226127220 */ /* 0x040fe20000400000 */
[C---:B------:R-:W-:Y:S01]  /*6170*/  FMUL R19, R38.reuse, R19 ;  /* 0x0000001326137220 */ /* 0x040fe20000400000 */
[--C-:B------:R-:W-:Y:S02]  /*6180*/  HADD2.F32 R55, -RZ, R56.reuse.H0_H0 ;  /* 0x20000038ff377230 */ /* 0x100fe40000004100 */
[C---:B------:R-:W-:Y:S01]  /*6190*/  FMUL R3, R38.reuse, R22 ;  /* 0x0000001626037220 */ /* 0x040fe20000400000 */
[C---:B------:R-:W-:Y:S01]  /*61a0*/  FFMA R18, R39.reuse, R51, R18 ;  /* 0x0000003327127223 */ /* 0x040fe20000000012 */
[----:B------:R-:W-:Y:S02]  /*61b0*/  HADD2.F32 R56, -RZ, R56.H1_H1 ;  /* 0x30000038ff387230 */ /* 0x000fe40000004100 */
[C---:B------:R-:W-:Y:S01]  /*61c0*/  FFMA R19, R39.reuse, R52, R19 ;  /* 0x0000003427137223 */ /* 0x040fe20000000013 */
[C---:B------:R-:W-:Y:S01]  /*61d0*/  FMUL R6, R38.reuse, R23 ;  /* 0x0000001726067220 */ /* 0x040fe20000400000 */
[C---:B------:R-:W-:Y:S01]  /*61e0*/  FFMA R0, R39.reuse, R53, R0 ;  /* 0x0000003527007223 */ /* 0x040fe20000000000 */
[C---:B------:R-:W-:Y:S01]  /*61f0*/  FFMA R2, R39.reuse, R54, R2 ;  /* 0x0000003627027223 */ /* 0x040fe20000000002 */
[--C-:B------:R-:W-:Y:S02]  /*6200*/  HADD2.F32 R59, -RZ, R60.reuse.H0_H0 ;  /* 0x2000003cff3b7230 */ /* 0x100fe40000004100 */
[C---:B------:R-:W-:Y:S01]  /*6210*/  FFMA R3, R39.reuse, R55, R3 ;  /* 0x0000003727037223 */ /* 0x040fe20000000003 */
[----:B------:R-:W-:Y:S02]  /*6220*/  HADD2.F32 R60, -RZ, R60.H1_H1 ;  /* 0x3000003cff3c7230 */ /* 0x000fe40000004100 */
[C---:B------:R-:W-:Y:S01]  /*6230*/  FMUL R21, R38.reuse, R26 ;  /* 0x0000001a26157220 */ /* 0x040fe20000400000 */
[C---:B------:R-:W-:Y:S01]  /*6240*/  FMUL R22, R38.reuse, R27 ;  /* 0x0000001b26167220 */ /* 0x040fe20000400000 */
[C---:B------:R-:W-:Y:S01]  /*6250*/  FFMA R6, R39.reuse, R56, R6 ;  /* 0x0000003827067223 */ /* 0x040fe20000000006 */
[C---:B------:R-:W-:Y:S01]  /*6260*/  FFMA R7, R39.reuse, R57, R7 ;  /* 0x0000003927077223 */ /* 0x040fe20000000007 */
[C---:B------:R-:W-:Y:S01]  /*6270*/  FMUL R23, R38.reuse, R28 ;  /* 0x0000001c26177220 */ /* 0x040fe20000400000 */
[C---:B------:R-:W-:Y:S01]  /*6280*/  FFMA R20, R39.reuse, R58, R20 ;  /* 0x0000003a27147223 */ /* 0x040fe20000000014 */
[--C-:B------:R-:W-:Y:S02]  /*6290*/  HADD2.F32 R63, -RZ, R64.reuse.H0_H0 ;  /* 0x20000040ff3f7230 */ /* 0x100fe40000004100 */
[C---:B------:R-:W-:Y:S01]  /*62a0*/  FFMA R21, R39.reuse, R59, R21 ;  /* 0x0000003b27157223 */ /* 0x040fe20000000015 */
[----:B------:R-:W-:Y:S02]  /*62b0*/  HADD2.F32 R64, -RZ, R64.H1_H1 ;  /* 0x30000040ff407230 */ /* 0x000fe40000004100 */
[C---:B------:R-:W-:Y:S01]  /*62c0*/  FFMA R22, R39.reuse, R60, R22 ;  /* 0x0000003c27167223 */ /* 0x040fe20000000016 */
[C---:B------:R-:W-:Y:S01]  /*62d0*/  FMUL R26, R38.reuse, R31 ;  /* 0x0000001f261a7220 */ /* 0x040fe20000400000 */
[C---:B------:R-:W-:Y:S01]  /*62e0*/  FMUL R27, R38.reuse, R32 ;  /* 0x00000020261b7220 */ /* 0x040fe20000400000 */
[C---:B------:R-:W-:Y:S01]  /*62f0*/  FFMA R23, R39.reuse, R61, R23 ;  /* 0x0000003d27177223 */ /* 0x040fe20000000017 */
[----:B------:R-:W-:Y:S01]  /*6300*/  FMUL R28, R38, R33 ;  /* 0x00000021261c7220 */ /* 0x000fe20000400000 */
[C---:B------:R-:W-:Y:S01]  /*6310*/  FFMA R24, R39.reuse, R62, R24 ;  /* 0x0000003e27187223 */ /* 0x040fe20000000018 */
[--C-:B------:R-:W-:Y:S02]  /*6320*/  HADD2.F32 R66, -RZ, R67.reuse.H0_H0 ;  /* 0x20000043ff427230 */ /* 0x100fe40000004100 */
[C---:B------:R-:W-:Y:S01]  /*6330*/  FFMA R25, R39.reuse, R63, R25 ;  /* 0x0000003f27197223 */ /* 0x040fe20000000019 */
[----:B------:R-:W-:Y:S02]  /*6340*/  HADD2.F32 R67, -RZ, R67.H1_H1 ;  /* 0x30000043ff437230 */ /* 0x000fe40000004100 */
[----:B------:R-:W-:Y:S01]  /*6350*/  FFMA R26, R39, R64, R26 ;  /* 0x00000040271a7223 */ /* 0x000fe2000000001a */
[----:B------:R-:W-:Y:S01]  /*6360*/  F2FP.SATFINITE.E5M2.F32.PACK_AB_MERGE_C R14, R15, R14, RZ ;  /* 0x0000000e0f0e723e */ /* 0x000fe200048060ff */
[----:B------:R-:W-:Y:S01]  /*6370*/  FFMA R27, R39, R40, R27 ;  /* 0x00000028271b7223 */ /* 0x000fe2000000001b */
[----:B------:R-:W-:Y:S01]  /*6380*/  F2FP.SATFINITE.E5M2.F32.PACK_AB_MERGE_C R18, R19, R18, RZ ;  /* 0x000000121312723e */ /* 0x000fe200048060ff */
[C---:B------:R-:W-:Y:S01]  /*6390*/  FFMA R28, R39.reuse, R65, R28 ;  /* 0x00000041271c7223 */ /* 0x040fe2000000001c */
[C---:B------:R-:W-:Y:S01]  /*63a0*/  FFMA R29, R39.reuse, R66, R29 ;  /* 0x00000042271d7223 */ /* 0x040fe2000000001d */
[----:B------:R-:W-:Y:S01]  /*63b0*/  FFMA R30, R39, R67, R30 ;  /* 0x00000043271e7223 */ /* 0x000fe2000000001e */
[----:B------:R-:W-:Y:S02]  /*63c0*/  F2FP.SATFINITE.E5M2.F32.PACK_AB_MERGE_C R32, R5, R4, R86 ;  /* 0x000000040520723e */ /* 0x000fe40004806056 */
[----:B------:R-:W-:Y:S02]  /*63d0*/  F2FP.SATFINITE.E5M2.F32.PACK_AB_MERGE_C R33, R9, R8, R10 ;  /* 0x000000080921723e */ /* 0x000fe4000480600a */
[----:B------:R-:W-:Y:S02]  /*63e0*/  F2FP.SATFINITE.E5M2.F32.PACK_AB_MERGE_C R34, R13, R12, R14 ;  /* 0x0000000c0d22723e */ /* 0x000fe4000480600e */
[----:B------:R-:W-:Y:S02]  /*63f0*/  F2FP.SATFINITE.E5M2.F32.PACK_AB_MERGE_C R35, R17, R16, R18 ;  /* 0x000000101123723e */ /* 0x000fe40004806012 */
[----:B------:R-:W-:Y:S02]  /*6400*/  F2FP.SATFINITE.E5M2.F32.PACK_AB_MERGE_C R3, R6, R3, RZ ;  /* 0x000000030603723e */ /* 0x000fe400048060ff */
[----:B------:R-:W-:Y:S01]  /*6410*/  F2FP.SATFINITE.E5M2.F32.PACK_AB_MERGE_C R5, R22, R21, RZ ;  /* 0x000000151605723e */ /* 0x000fe200048060ff */
[----:B------:R1:W-:Y:S01]  /*6420*/  STS.128 [R78+UR44+0x1200], R32 ;  /* 0x001200204e007988 */ /* 0x0003e20008000c2c */
[----:B------:R-:W-:Y:S02]  /*6430*/  F2FP.SATFINITE.E5M2.F32.PACK_AB_MERGE_C R6, R26, R25, RZ ;  /* 0x000000191a06723e */ /* 0x000fe400048060ff */
[----:B------:R-:W-:Y:S02]  /*6440*/  F2FP.SATFINITE.E5M2.F32.PACK_AB_MERGE_C R29, R30, R29, RZ ;  /* 0x0000001d1e1d723e */ /* 0x000fe400048060ff */
[----:B------:R-:W-:Y:S02]  /*6450*/  F2FP.SATFINITE.E5M2.F32.PACK_AB_MERGE_C R5, R20, R7, R5 ;  /* 0x000000071405723e */ /* 0x000fe40004806005 */
[----:B------:R-:W-:Y:S02]  /*6460*/  F2FP.SATFINITE.E5M2.F32.PACK_AB_MERGE_C R4, R2, R0, R3 ;  /* 0x000000000204723e */ /* 0x000fe40004806003 */
[----:B------:R-:W-:Y:S02]  /*6470*/  F2FP.SATFINITE.E5M2.F32.PACK_AB_MERGE_C R6, R24, R23, R6 ;  /* 0x000000171806723e */ /* 0x000fe40004806006 */
[----:B------:R-:W-:Y:S05]  /*6480*/  F2FP.SATFINITE.E5M2.F32.PACK_AB_MERGE_C R7, R28, R27, R29 ;  /* 0x0000001b1c07723e */ /* 0x000fea000480601d */
[----:B------:R1:W-:Y:S01]  /*6490*/  STS.128 [R77+0x1010], R4 ;  /* 0x001010044d007388 */ /* 0x0003e20000000c00 */
[----:B------:R-:W-:Y:S01]  /*64a0*/  @!PT LDS RZ, [RZ] ;  /* 0x00000000fffff984 */ /* 0x000fe20000000800 */
[----:B------:R-:W-:Y:S01]  /*64b0*/  @!PT LDS RZ, [RZ] ;  /* 0x00000000fffff984 */ /* 0x000fe20000000800 */
[----:B------:R-:W-:Y:S01]  /*64c0*/  @!PT LDS RZ, [RZ] ;  /* 0x00000000fffff984 */ /* 0x000fe20000000800 */
[----:B------:R-:W-:Y:S01]  /*64d0*/  @!PT LDS RZ, [RZ] ;  /* 0x00000000fffff984 */ /* 0x000fe20000000800 */
[----:B------:R3:W-:Y:S07]  /*64e0*/  MEMBAR.ALL.CTA ;  /* 0x0000000000007992 */ /* 0x0007ee0000008000 */
[----:B---3--:R-:W3:Y:S02]  /*64f0*/  FENCE.VIEW.ASYNC.S ;  /* 0x00000000000073c6 */ /* 0x008ee40000000000 */
[----:B---3--:R-:W-:Y:S06]  /*6500*/  BAR.SYNC.DEFER_BLOCKING 0x1, 0x80 ;  /* 0x0042000000007b1d */ /* 0x008fec0000010000 */
[----:B------:R-:W-:Y:S05]  /*6510*/  @P0 BRA `(.L_x_100) ;  /* 0x0000000000300947 */ /* 0x000fea0003800000 */
[----:B------:R-:W-:Y:S02]  /*6520*/  UIADD3 UR4, UPT, UPT, UR44, 0x1200, URZ ;  /* 0x000012002c047890 */ /* 0x000fe4000fffe0ff */
[----:B------:R-:W-:Y:S02]  /*6530*/  USHF.L.U32 UR9, UR45, 0x6, URZ ;  /* 0x000000062d097899 */ /* 0x000fe400080006ff */
[----:B------:R-:W-:Y:S02]  /*6540*/  USHF.L.U32 UR10, UR46, 0x6, URZ ;  /* 0x000000062e0a7899 */ /* 0x000fe400080006ff */
[----:B------:R-:W-:Y:S01]  /*6550*/  MOV R85, UR4 ;  /* 0x0000000400557c02 */ /* 0x000fe20008000f00 */
[----:B------:R-:W-:Y:S01]  /*6560*/  UIADD3 UR4, UP0, UPT, UR62, 0x680, URZ ;  /* 0x000006803e047890 */ /* 0x000fe2000ff1e0ff */
[----:B------:R-:W-:Y:S02]  /*6570*/  UMOV UR11, UR36 ;  /* 0x00000024000b7c82 */ /* 0x000fe40008000000 */
[----:B------:R-:W-:Y:S01]  /*6580*/  R2UR UR8, R85 ;  /* 0x00000000550872ca */ /* 0x000fe200000e0000 */
[----:B------:R-:W-:Y:S11]  /*6590*/  UIADD3.X UR5, UPT, UPT, URZ, UR63, URZ, UP0, !UPT ;  /* 0x0000003fff057290 */ /* 0x000ff600087fe4ff */
[----:B------:R-:W-:Y:S01]  /*65a0*/  @!UPT UIADD3 URZ, UPT, UPT, URZ, URZ, URZ ;  /* 0x000000fffffff290 */ /* 0x000fe2000fffe0ff */
[----:B------:R3:W-:Y:S01]  /*65b0*/  UTMASTG.3D [UR8], [UR4] ;  /* 0x00000008040073b5 */ /* 0x0007e20008010000 */
[----:B------:R0:W-:Y:S01]  /*65c0*/  UTMACMDFLUSH ;  /* 0x00000000000079b7 */ /* 0x0001e20000000000 */
[----:B---3--:R-:W-:Y:S04]  /*65d0*/  DEPBAR.LE SB0, 0x0 ;  /* 0x000080000000791a */ /* 0x008fe80000000000 */
.L_x_100:
[----:B------:R-:W-:Y:S05]  /*65e0*/  BSYNC.RECONVERGENT B0 ;  /* 0x0000000000007941 */ /* 0x000fea0003800200 */
.L_x_99:
[----:B------:R-:W-:Y:S01]  /*65f0*/  BAR.SYNC.DEFER_BLOCKING 0x1, 0x80 ;  /* 0x0042000000007b1d */ /* 0x000fe20000010000 */
[----:B------:R-:W-:Y:S01]  /*6600*/  ISETP.NE.AND P0, PT, R81, 0x2, PT ;  /* 0x000000025100780c */ /* 0x000fe20003f05270 */
[----:B------:R-:W-:Y:S01]  /*6610*/  UISETP.NE.AND UP0, UPT, UR47, URZ, UPT ;  /* 0x000000ff2f00728c */ /* 0x000fe2000bf05270 */
[----:B------:R-:W-:Y:S01]  /*6620*/  ISETP.NE.AND P1, PT, R36, 0x4, PT ;  /* 0x000000042400780c */ /* 0x000fe20003f25270 */
[----:B------:R-:W-:Y:S01]  /*6630*/  UIADD3 UR45, UPT, UPT, UR37, UR57, URZ ;  /* 0x00000039252d7290 */ /* 0x000fe2000fffe0ff */
[----:B------:R-:W-:Y:S01]  /*6640*/  SEL R2, RZ, 0x1, P0 ;  /* 0x00000001ff027807 */ /* 0x000fe20000000000 */
[----:B------:R-:W-:Y:S01]  /*6650*/  UIADD3 UR46, UPT, UPT, UR38, UR60, URZ ;  /* 0x0000003c262e7290 */ /* 0x000fe2000fffe0ff */
[----:B------:R-:W-:Y:S02]  /*6660*/  SEL R0, RZ, 0x1, P1 ;  /* 0x00000001ff007807 */ /* 0x000fe40000800000 */
[----:B------:R-:W-:Y:S02]  /*6670*/  LOP3.LUT R83, R83, R2, RZ, 0x3c, !PT ;  /* 0x0000000253537212 */ /* 0x000fe400078e3cff */
[----:B------:R-:W-:Y:S02]  /*6680*/  LOP3.LUT R84, R84, R0, RZ, 0x3c, !PT ;  /* 0x0000000054547212 */ /* 0x000fe400078e3cff */
[----:B------:R-:W-:Y:S02]  /*6690*/  SEL R81, R81, RZ, P0 ;  /* 0x000000ff51517207 */ /* 0x000fe40000000000 */
[----:B------:R-:W-:Y:S01]  /*66a0*/  SEL R36, R36, RZ, P1 ;  /* 0x000000ff24247207 */ /* 0x000fe20000800000 */
[----:B------:R-:W-:Y:S01]  /*66b0*/  UMOV UR36, UR51 ;  /* 0x0000003300247c82 */ /* 0x000fe20008000000 */
[----:B------:R-:W-:Y:S05]  /*66c0*/  BRA.U UP0, `(.L_x_101) ;  /* 0xffffffe5002c7547 */ /* 0x000fea000b83ffff */
[----:B------:R-:W-:Y:S05]  /*66d0*/  EXIT ;  /* 0x000000000000794d */ /* 0x000fea0003800000 */
.L_x_24:
[----:B---3--:R3:W4:Y:S02]  /*66e0*/  SYNCS.PHASECHK.TRANS64.TRYWAIT P0, [R0+URZ+0xd0], R2 ;  /* 0x0000d002000075a7 */ /* 0x00872400080011ff */
[----:B----4-:R-:W-:Y:S05]  /*66f0*/  @!P0 NANOSLEEP.SYNCS 0x989680 ;  /* 0x009896800000895d */ /* 0x010fea0003900000 */
[----:B------:R-:W4:Y:S02]  /*6700*/  @!P0 SYNCS.PHASECHK.TRANS64 P0, [R0+URZ+0xd0], R2 ;  /* 0x0000d002000085a7 */ /* 0x000f2400080010ff */
[----:B----4-:R-:W-:Y:S05]  /*6710*/  @!P0 BRA `(.L_x_24) ;  /* 0xfffffffc00f08947 */ /* 0x010fea000383ffff */
[----:B------:R-:W-:Y:S05]  /*6720*/  BRA `(.L_x_102) ;  /* 0xffffffb0002c7947 */ /* 0x000fea000383ffff */
.L_x_27:
[----:B--2---:R-:W-:-:S07]  /*6730*/  MOV R0, UR33 ;  /* 0x0000002100007c02 */ /* 0x004fce0008000f00 */
.L_x_103:
[----:B--2---:R2:W3:Y:S02]  /*6740*/  SYNCS.PHASECHK.TRANS64.TRYWAIT P0, [R0+URZ+0x20], R3 ;  /* 0x00002003000075a7 */ /* 0x0044e400080011ff */
[----:B---3--:R-:W-:Y:S05]  /*6750*/  @!P0 NANOSLEEP.SYNCS 0x989680 ;  /* 0x009896800000895d */ /* 0x008fea0003900000 */
[----:B------:R-:W3:Y:S02]  /*6760*/  @!P0 SYNCS.PHASECHK.TRANS64 P0, [R0+URZ+0x20], R3 ;  /* 0x00002003000085a7 */ /* 0x000ee400080010ff */
[----:B---3--:R-:W-:Y:S05]  /*6770*/  @!P0 BRA `(.L_x_103) ;  /* 0xfffffffc00f08947 */ /* 0x008fea000383ffff */
[----:B------:R-:W-:Y:S05]  /*6780*/  BRA `(.L_x_26) ;  /* 0xffffffb000747947 */ /* 0x000fea000383ffff */
.L_x_34:
[----:B-1----:R-:W-:-:S07]  /*6790*/  MOV R0, UR17 ;  /* 0x0000001100007c02 */ /* 0x002fce0008000f00 */
.L_x_104:
[----:B-1----:R1:W2:Y:S02]  /*67a0*/  SYNCS.PHASECHK.TRANS64.TRYWAIT P0, [R0+URZ+0x20], R3 ;  /* 0x00002003000075a7 */ /* 0x0022a400080011ff */
[----:B--2---:R-:W-:Y:S05]  /*67b0*/  @!P0 NANOSLEEP.SYNCS 0x989680 ;  /* 0x009896800000895d */ /* 0x004fea0003900000 */
[----:B------:R-:W2:Y:S02]  /*67c0*/  @!P0 SYNCS.PHASECHK.TRANS64 P0, [R0+URZ+0x20], R3 ;  /* 0x00002003000085a7 */ /* 0x000ea400080010ff */
[----:B--2---:R-:W-:Y:S05]  /*67d0*/  @!P0 BRA `(.L_x_104) ;  /* 0xfffffffc00f08947 */ /* 0x004fea000383ffff */
[----:B------:R-:W-:Y:S05]  /*67e0*/  BRA `(.L_x_33) ;  /* 0xffffffb400307947 */ /* 0x000fea000383ffff */
.L_x_39:
[----:B-1----:R1:W2:Y:S02]  /*67f0*/  SYNCS.PHASECHK.TRANS64.TRYWAIT P0, [R3+URZ+0x60], R0 ;  /* 0x00006000030075a7 */ /* 0x0022a400080011ff */
[----:B--2---:R-:W-:Y:S05]  /*6800*/  @!P0 NANOSLEEP.SYNCS 0x989680 ;  /* 0x009896800000895d */ /* 0x004fea0003900000 */
[----:B------:R-:W2:Y:S02]  /*6810*/  @!P0 SYNCS.PHASECHK.TRANS64 P0, [R3+URZ+0x60], R0 ;  /* 0x00006000030085a7 */ /* 0x000ea400080010ff */
[----:B--2---:R-:W-:Y:S05]  /*6820*/  @!P0 BRA `(.L_x_39) ;  /* 0xfffffffc00f08947 */ /* 0x004fea000383ffff */
[----:B------:R-:W-:Y:S05]  /*6830*/  BRA `(.L_x_105) ;  /* 0xffffffb400d47947 */ /* 0x000fea000383ffff */
.L_x_43:
[----:B------:R-:W-:-:S07]  /*6840*/  MOV R0, UR4 ;  /* 0x0000000400007c02 */ /* 0x000fce0008000f00 */
.L_x_106:
[----:B-1----:R1:W2:Y:S02]  /*6850*/  SYNCS.PHASECHK.TRANS64.TRYWAIT P0, [R0+URZ], R2 ;  /* 0x00000002000075a7 */ /* 0x0022a400080011ff */
[----:B--2---:R-:W-:Y:S05]  /*6860*/  @!P0 NANOSLEEP.SYNCS 0x989680 ;  /* 0x009896800000895d */ /* 0x004fea0003900000 */
[----:B------:R-:W2:Y:S02]  /*6870*/  @!P0 SYNCS.PHASECHK.TRANS64 P0, [R0+URZ], R2 ;  /* 0x00000002000085a7 */ /* 0x000ea400080010ff */
[----:B--2---:R-:W-:Y:S05]  /*6880*/  @!P0 BRA `(.L_x_106) ;  /* 0xfffffffc00f08947 */ /* 0x004fea000383ffff */
[----:B------:R-:W-:Y:S05]  /*6890*/  BRA `(.L_x_107) ;  /* 0xffffffbc00787947 */ /* 0x000fea000383ffff */
.L_x_44:
[----:B------:R-:W-:-:S07]  /*68a0*/  MOV R0, UR5 ;  /* 0x0000000500007c02 */ /* 0x000fce0008000f00 */
.L_x_108:
[----:B-1----:R1:W2:Y:S02]  /*68b0*/  SYNCS.PHASECHK.TRANS64.TRYWAIT P0, [R0+URZ], R3 ;  /* 0x00000003000075a7 */ /* 0x0022a400080011ff */
[----:B--2---:R-:W-:Y:S05]  /*68c0*/  @!P0 NANOSLEEP.SYNCS 0x989680 ;  /* 0x009896800000895d */ /* 0x004fea0003900000 */
[----:B------:R-:W2:Y:S02]  /*68d0*/  @!P0 SYNCS.PHASECHK.TRANS64 P0, [R0+URZ], R3 ;  /* 0x00000003000085a7 */ /* 0x000ea400080010ff */
[----:B--2---:R-:W-:Y:S05]  /*68e0*/  @!P0 BRA `(.L_x_108) ;  /* 0xfffffffc00f08947 */ /* 0x004fea000383ffff */
[----:B------:R-:W-:Y:S05]  /*68f0*/  BRA `(.L_x_109) ;  /* 0xffffffbc00847947 */ /* 0x000fea000383ffff */
.L_x_45:
[----:B------:R-:W-:-:S07]  /*6900*/  MOV R0, UR5 ;  /* 0x0000000500007c02 */ /* 0x000fce0008000f00 */
.L_x_110:
[----:B-1----:R1:W2:Y:S02]  /*6910*/  SYNCS.PHASECHK.TRANS64.TRYWAIT P0, [R0+URZ], R3 ;  /* 0x00000003000075a7 */ /* 0x0022a400080011ff */
[----:B--2---:R-:W-:Y:S05]  /*6920*/  @!P0 NANOSLEEP.SYNCS 0x989680 ;  /* 0x009896800000895d */ /* 0x004fea0003900000 */
[----:B------:R-:W2:Y:S02]  /*6930*/  @!P0 SYNCS.PHASECHK.TRANS64 P0, [R0+URZ], R3 ;  /* 0x00000003000085a7 */ /* 0x000ea400080010ff */
[----:B--2---:R-:W-:Y:S05]  /*6940*/  @!P0 BRA `(.L_x_110) ;  /* 0xfffffffc00f08947 */ /* 0x004fea000383ffff */
[----:B------:R-:W-:Y:S05]  /*6950*/  BRA `(.L_x_111) ;  /* 0xffffffbc00907947 */ /* 0x000fea000383ffff */
.L_x_48:
[----:B--2---:R2:W3:Y:S02]  /*6960*/  SYNCS.PHASECHK.TRANS64.TRYWAIT P0, [R2+URZ+0xc0], R4 ;  /* 0x0000c004020075a7 */ /* 0x0044e400080011ff */
[----:B---3--:R-:W-:Y:S05]  /*6970*/  @!P0 NANOSLEEP.SYNCS 0x989680 ;  /* 0x009896800000895d */ /* 0x008fea0003900000 */
[----:B------:R-:W3:Y:S02]  /*6980*/  @!P0 SYNCS.PHASECHK.TRANS64 P0, [R2+URZ+0xc0], R4 ;  /* 0x0000c004020085a7 */ /* 0x000ee400080010ff */
[----:B---3--:R-:W-:Y:S05]  /*6990*/  @!P0 BRA `(.L_x_48) ;  /* 0xfffffffc00f08947 */ /* 0x008fea000383ffff */
[----:B------:R-:W-:Y:S05]  /*69a0*/  BRA `(.L_x_112) ;  /* 0xffffffbc00ec7947 */ /* 0x000fea000383ffff */
.L_x_49:
[----:B------:R-:W-:-:S07]  /*69b0*/  MOV R2, UR4 ;  /* 0x0000000400027c02 */ /* 0x000fce0008000f00 */
.L_x_113:
[----:B--2---:R2:W3:Y:S02]  /*69c0*/  SYNCS.PHASECHK.TRANS64.TRYWAIT P0, [R2+URZ+0x70], R5 ;  /* 0x00007005020075a7 */ /* 0x0044e400080011ff */
[----:B---3--:R-:W-:Y:S05]  /*69d0*/  @!P0 NANOSLEEP.SYNCS 0x989680 ;  /* 0x009896800000895d */ /* 0x008fea0003900000 */
[----:B------:R-:W3:Y:S02]  /*69e0*/  @!P0 SYNCS.PHASECHK.TRANS64 P0, [R2+URZ+0x70], R5 ;  /* 0x00007005020085a7 */ /* 0x000ee400080010ff */
[----:B---3--:R-:W-:Y:S05]  /*69f0*/  @!P0 BRA `(.L_x_113) ;  /* 0xfffffffc00f08947 */ /* 0x008fea000383ffff */
[----:B------:R-:W-:Y:S05]  /*6a00*/  BRA `(.L_x_114) ;  /* 0xffffffbc00fc7947 */ /* 0x000fea000383ffff */
.L_x_50:
[----:B--2---:R2:W3:Y:S02]  /*6a10*/  SYNCS.PHASECHK.TRANS64.TRYWAIT P1, [R2+URZ+0x60], R4 ;  /* 0x00006004020075a7 */ /* 0x0044e400080211ff */
[----:B---3--:R-:W-:Y:S05]  /*6a20*/  @!P1 NANOSLEEP.SYNCS 0x989680 ;  /* 0x009896800000995d */ /* 0x008fea0003900000 */
[----:B------:R-:W3:Y:S02]  /*6a30*/  @!P1 SYNCS.PHASECHK.TRANS64 P1, [R2+URZ+0x60], R4 ;  /* 0x00006004020095a7 */ /* 0x000ee400080210ff */
[----:B---3--:R-:W-:Y:S05]  /*6a40*/  @!P1 BRA `(.L_x_50) ;  /* 0xfffffffc00f09947 */ /* 0x008fea000383ffff */
[----:B------:R-:W-:Y:S05]  /*6a50*/  BRA `(.L_x_115) ;  /* 0xffffffc0002c7947 */ /* 0x000fea000383ffff */
.L_x_53:
[----:B------:R-:W-:-:S07]  /*6a60*/  MOV R0, UR4 ;  /* 0x0000000400007c02 */ /* 0x000fce0008000f00 */
.L_x_116:
[----:B--2---:R2:W3:Y:S02]  /*6a70*/  SYNCS.PHASECHK.TRANS64.TRYWAIT P0, [R0+URZ+0x70], R2 ;  /* 0x00007002000075a7 */ /* 0x0044e400080011ff */
[----:B---3--:R-:W-:Y:S05]  /*6a80*/  @!P0 NANOSLEEP.SYNCS 0x989680 ;  /* 0x009896800000895d */ /* 0x008fea0003900000 */
[----:B------:R-:W3:Y:S02]  /*6a90*/  @!P0 SYNCS.PHASECHK.TRANS64 P0, [R0+URZ+0x70], R2 ;  /* 0x00007002000085a7 */ /* 0x000ee400080010ff */
[----:B---3--:R-:W-:Y:S05]  /*6aa0*/  @!P0 BRA `(.L_x_116) ;  /* 0xfffffffc00f08947 */ /* 0x008fea000383ffff */
[----:B------:R-:W-:Y:S05]  /*6ab0*/  BRA `(.L_x_52) ;  /* 0xffffffc000807947 */ /* 0x000fea000383ffff */
.L_x_60:
[----:B-1----:R1:W2:Y:S02]  /*6ac0*/  SYNCS.PHASECHK.TRANS64.TRYWAIT P1, [R0+URZ+0x60], R2 ;  /* 0x00006002000075a7 */ /* 0x0022a400080211ff */
[----:B--2---:R-:W-:Y:S05]  /*6ad0*/  @!P1 NANOSLEEP.SYNCS 0x989680 ;  /* 0x009896800000995d */ /* 0x004fea0003900000 */
[----:B------:R-:W2:Y:S02]  /*6ae0*/  @!P1 SYNCS.PHASECHK.TRANS64 P1, [R0+URZ+0x60], R2 ;  /* 0x00006002000095a7 */ /* 0x000ea400080210ff */
[----:B--2---:R-:W-:Y:S05]  /*6af0*/  @!P1 BRA `(.L_x_60) ;  /* 0xfffffffc00f09947 */ /* 0x004fea000383ffff */
[----:B------:R-:W-:Y:S05]  /*6b00*/  BRA `(.L_x_117) ;  /* 0xffffffc400dc7947 */ /* 0x000fea000383ffff */
.L_x_61:
[----:B------:R-:W-:-:S07]  /*6b10*/  MOV R2, UR19 ;  /* 0x0000001300027c02 */ /* 0x000fce0008000f00 */
.L_x_118:
[----:B-1----:R1:W2:Y:S02]  /*6b20*/  SYNCS.PHASECHK.TRANS64.TRYWAIT P0, [R2+URZ+0xa0], R0 ;  /* 0x0000a000020075a7 */ /* 0x0022a400080011ff */
[----:B--2---:R-:W-:Y:S05]  /*6b30*/  @!P0 NANOSLEEP.SYNCS 0x989680 ;  /* 0x009896800000895d */ /* 0x004fea0003900000 */
[----:B------:R-:W2:Y:S02]  /*6b40*/  @!P0 SYNCS.PHASECHK.TRANS64 P0, [R2+URZ+0xa0], R0 ;  /* 0x0000a000020085a7 */ /* 0x000ea400080010ff */
[----:B--2---:R-:W-:Y:S05]  /*6b50*/  @!P0 BRA `(.L_x_118) ;  /* 0xfffffffc00f08947 */ /* 0x004fea000383ffff */
[----:B------:R-:W-:Y:S05]  /*6b60*/  BRA `(.L_x_119) ;  /* 0xffffffc800107947 */ /* 0x000fea000383ffff */
.L_x_64:
[----:B------:R-:W-:Y:S07]  /*6b70*/  MOV R0, UR6 ;  /* 0x0000000600007c02 */ /* 0x000fee0008000f00 */
.L_x_120:
[----:B-1----:R1:W2:Y:S02]  /*6b80*/  SYNCS.PHASECHK.TRANS64.TRYWAIT P0, [R0+URZ], R2 ;  /* 0x00000002000075a7 */ /* 0x0022a400080011ff */
[----:B--2---:R-:W-:Y:S05]  /*6b90*/  @!P0 NANOSLEEP.SYNCS 0x989680 ;  /* 0x009896800000895d */ /* 0x004fea0003900000 */
[----:B------:R-:W2:Y:S02]  /*6ba0*/  @!P0 SYNCS.PHASECHK.TRANS64 P0, [R0+URZ], R2 ;  /* 0x00000002000085a7 */ /* 0x000ea400080010ff */
[----:B--2---:R-:W-:Y:S05]  /*6bb0*/  @!P0 BRA `(.L_x_120) ;  /* 0xfffffffc00f08947 */ /* 0x004fea000383ffff */
[----:B------:R-:W-:Y:S05]  /*6bc0*/  BRA `(.L_x_63) ;  /* 0xffffffc800487947 */ /* 0x000fea000383ffff */
.L_x_67:
[----:B------:R-:W-:-:S07]  /*6bd0*/  MOV R0, UR4 ;  /* 0x0000000400007c02 */ /* 0x000fce0008000f00 */
.L_x_121:
[----:B--2---:R2:W4:Y:S02]  /*6be0*/  SYNCS.PHASECHK.TRANS64.TRYWAIT P0, [R0+URZ], R2 ;  /* 0x00000002000075a7 */ /* 0x00452400080011ff */
[----:B----4-:R-:W-:Y:S05]  /*6bf0*/  @!P0 NANOSLEEP.SYNCS 0x989680 ;  /* 0x009896800000895d */ /* 0x010fea0003900000 */
[----:B------:R-:W4:Y:S02]  /*6c00*/  @!P0 SYNCS.PHASECHK.TRANS64 P0, [R0+URZ], R2 ;  /* 0x00000002000085a7 */ /* 0x000f2400080010ff */
[----:B----4-:R-:W-:Y:S05]  /*6c10*/  @!P0 BRA `(.L_x_121) ;  /* 0xfffffffc00f08947 */ /* 0x010fea000383ffff */
[----:B------:R-:W-:Y:S05]  /*6c20*/  BRA `(.L_x_122) ;  /* 0xffffffc800e87947 */ /* 0x000fea000383ffff */
.L_x_68:
[----:B------:R-:W-:-:S07]  /*6c30*/  MOV R0, UR5 ;  /* 0x0000000500007c02 */ /* 0x000fce0008000f00 */
.L_x_123:
[----:B-1----:R1:W2:Y:S02]  /*6c40*/  SYNCS.PHASECHK.TRANS64.TRYWAIT P0, [R0+URZ], R3 ;  /* 0x00000003000075a7 */ /* 0x0022a400080011ff */
[----:B--2---:R-:W-:Y:S05]  /*6c50*/  @!P0 NANOSLEEP.SYNCS 0x989680 ;  /* 0x009896800000895d */ /* 0x004fea0003900000 */
[----:B------:R-:W2:Y:S02]  /*6c60*/  @!P0 SYNCS.PHASECHK.TRANS64 P0, [R0+URZ], R3 ;  /* 0x00000003000085a7 */ /* 0x000ea400080010ff */
[----:B--2---:R-:W-:Y:S05]  /*6c70*/  @!P0 BRA `(.L_x_123) ;  /* 0xfffffffc00f08947 */ /* 0x004fea000383ffff */
[----:B------:R-:W-:Y:S05]  /*6c80*/  BRA `(.L_x_124) ;  /* 0xffffffc800f47947 */ /* 0x000fea000383ffff */
.L_x_69:
[----:B------:R-:W-:-:S07]  /*6c90*/  MOV R0, UR5 ;  /* 0x0000000500007c02 */ /* 0x000fce0008000f00 */
.L_x_125:
[----:B-1----:R1:W2:Y:S02]  /*6ca0*/  SYNCS.PHASECHK.TRANS64.TRYWAIT P0, [R0+URZ], R3 ;  /* 0x00000003000075a7 */ /* 0x0022a400080011ff */
[----:B--2---:R-:W-:Y:S05]  /*6cb0*/  @!P0 NANOSLEEP.SYNCS 0x989680 ;  /* 0x009896800000895d */ /* 0x004fea0003900000 */
[----:B------:R-:W2:Y:S02]  /*6cc0*/  @!P0 SYNCS.PHASECHK.TRANS64 P0, [R0+URZ], R3 ;  /* 0x00000003000085a7 */ /* 0x000ea400080010ff */
[----:B--2---:R-:W-:Y:S05]  /*6cd0*/  @!P0 BRA `(.L_x_125) ;  /* 0xfffffffc00f08947 */ /* 0x004fea000383ffff */
[----:B------:R-:W-:Y:S05]  /*6ce0*/  BRA `(.L_x_126) ;  /* 0xffffffcc00007947 */ /* 0x000fea000383ffff */
.L_x_70:
[----:B-1----:R-:W-:-:S07]  /*6cf0*/  MOV R0, UR4 ;  /* 0x0000000400007c02 */ /* 0x002fce0008000f00 */
.L_x_127:
[----:B-1----:R1:W2:Y:S02]  /*6d00*/  SYNCS.PHASECHK.TRANS64.TRYWAIT P0, [R0+URZ], R2 ;  /* 0x00000002000075a7 */ /* 0x0022a400080011ff */
[----:B--2---:R-:W-:Y:S05]  /*6d10*/  @!P0 NANOSLEEP.SYNCS 0x989680 ;  /* 0x009896800000895d */ /* 0x004fea0003900000 */
[----:B------:R-:W2:Y:S02]  /*6d20*/  @!P0 SYNCS.PHASECHK.TRANS64 P0, [R0+URZ], R2 ;  /* 0x00000002000085a7 */ /* 0x000ea400080010ff */
[----:B--2---:R-:W-:Y:S05]  /*6d30*/  @!P0 BRA `(.L_x_127) ;  /* 0xfffffffc00f08947 */ /* 0x004fea000383ffff */
[----:B------:R-:W-:Y:S05]  /*6d40*/  BRA `(.L_x_128) ;  /* 0xffffffcc000c7947 */ /* 0x000fea000383ffff */
.L_x_75:
[----:B--2---:R2:W3:Y:S02]  /*6d50*/  SYNCS.PHASECHK.TRANS64.TRYWAIT P0, [R8+URZ+0x60], R0 ;  /* 0x00006000080075a7 */ /* 0x0044e400080011ff */
[----:B---3--:R-:W-:Y:S05]  /*6d60*/  @!P0 NANOSLEEP.SYNCS 0x989680 ;  /* 0x009896800000895d */ /* 0x008fea0003900000 */
[----:B------:R-:W3:Y:S02]  /*6d70*/  @!P0 SYNCS.PHASECHK.TRANS64 P0, [R8+URZ+0x60], R0 ;  /* 0x00006000080085a7 */ /* 0x000ee400080010ff */
[----:B---3--:R-:W-:Y:S05]  /*6d80*/  @!P0 BRA `(.L_x_75) ;  /* 0xfffffffc00f08947 */ /* 0x008fea000383ffff */
[----:B------:R-:W-:Y:S05]  /*6d90*/  BRA `(.L_x_129) ;  /* 0xffffffd000347947 */ /* 0x000fea000383ffff */
.L_x_78:
[----:B--2---:R-:W-:Y:S07]  /*6da0*/  MOV R0, UR17 ;  /* 0x0000001100007c02 */ /* 0x004fee0008000f00 */
.L_x_130:
[----:B--2---:R2:W3:Y:S02]  /*6db0*/  SYNCS.PHASECHK.TRANS64.TRYWAIT P1, [R0+URZ+0x58], R4 ;  /* 0x00005804000075a7 */ /* 0x0044e400080211ff */
[----:B---3--:R-:W-:Y:S05]  /*6dc0*/  @!P1 NANOSLEEP.SYNCS 0x989680 ;  /* 0x009896800000995d */ /* 0x008fea0003900000 */
[----:B------:R-:W3:Y:S02]  /*6dd0*/  @!P1 SYNCS.PHASECHK.TRANS64 P1, [R0+URZ+0x58], R4 ;  /* 0x00005804000095a7 */ /* 0x000ee400080210ff */
[----:B---3--:R-:W-:Y:S05]  /*6de0*/  @!P1 BRA `(.L_x_130) ;  /* 0xfffffffc00f09947 */ /* 0x008fea000383ffff */
[----:B------:R-:W-:Y:S05]  /*6df0*/  BRA `(.L_x_77) ;  /* 0xffffffd400a87947 */ /* 0x000fea000383ffff */
.L_x_81:
[----:B--2---:R-:W-:Y:S07]  /*6e00*/  MOV R0, UR17 ;  /* 0x0000001100007c02 */ /* 0x004fee0008000f00 */
.L_x_131:
[----:B--2---:R2:W3:Y:S02]  /*6e10*/  SYNCS.PHASECHK.TRANS64.TRYWAIT P0, [R0+URZ+0x48], R2 ;  /* 0x00004802000075a7 */ /* 0x0044e400080011ff */
[----:B---3--:R-:W-:Y:S05]  /*6e20*/  @!P0 NANOSLEEP.SYNCS 0x989680 ;  /* 0x009896800000895d */ /* 0x008fea0003900000 */
[----:B------:R-:W3:Y:S02]  /*6e30*/  @!P0 SYNCS.PHASECHK.TRANS64 P0, [R0+URZ+0x48], R2 ;  /* 0x00004802000085a7 */ /* 0x000ee400080010ff */
[----:B---3--:R-:W-:Y:S05]  /*6e40*/  @!P0 BRA `(.L_x_131) ;  /* 0xfffffffc00f08947 */ /* 0x008fea000383ffff */
[----:B------:R-:W-:Y:S05]  /*6e50*/  BRA `(.L_x_132) ;  /* 0xffffffd400fc7947 */ /* 0x000fea000383ffff */
.L_x_84:
[----:B---3--:R3:W1:Y:S02]  /*6e60*/  SYNCS.PHASECHK.TRANS64.TRYWAIT P0, [R3+URZ+0x60], R0 ;  /* 0x00006000030075a7 */ /* 0x00866400080011ff */
[----:B-1----:R-:W-:Y:S05]  /*6e70*/  @!P0 NANOSLEEP.SYNCS 0x989680 ;  /* 0x009896800000895d */ /* 0x002fea0003900000 */
[----:B------:R-:W1:Y:S02]  /*6e80*/  @!P0 SYNCS.PHASECHK.TRANS64 P0, [R3+URZ+0x60], R0 ;  /* 0x00006000030085a7 */ /* 0x000e6400080010ff */
[----:B-1----:R-:W-:Y:S05]  /*6e90*/  @!P0 BRA `(.L_x_84) ;  /* 0xfffffffc00f08947 */ /* 0x002fea000383ffff */
[----:B------:R-:W-:Y:S05]  /*6ea0*/  BRA `(.L_x_133) ;  /* 0xffffffdc00487947 */ /* 0x000fea000383ffff */
.L_x_95:
[----:B-1----:R-:W-:Y:S04]  /*6eb0*/  MOV R0, UR44 ;  /* 0x0000002c00007c02 */ /* 0x002fe80008000f00 */
[----:B------:R1:W2:Y:S03]  /*6ec0*/  SYNCS.PHASECHK.TRANS64.TRYWAIT P1, [R0+URZ+0x40], R4 ;  /* 0x00004004000075a7 */ /* 0x0002a600080211ff */
[----:B--2---:R-:W-:Y:S05]  /*6ed0*/  @!P1 NANOSLEEP.SYNCS 0x989680 ;  /* 0x009896800000995d */ /* 0x004fea0003900000 */
[----:B------:R-:W2:Y:S02]  /*6ee0*/  @!P1 SYNCS.PHASECHK.TRANS64 P1, [R0+URZ+0x40], R4 ;  /* 0x00004004000095a7 */ /* 0x000ea400080210ff */
[----:B--2---:R-:W-:Y:S05]  /*6ef0*/  @!P1 BRA `(.L_x_95) ;  /* 0xfffffffc00ec9947 */ /* 0x004fea000383ffff */
[----:B------:R-:W-:Y:S05]  /*6f00*/  BRA `(.L_x_94) ;  /* 0xffffffe800987947 */ /* 0x000fea000383ffff */
.L_x_97:
[----:B------:R1:W1:Y:S02]  /*6f10*/  SYNCS.PHASECHK.TRANS64.TRYWAIT P1, [R22+URZ+0x80], R3 ;  /* 0x00008003160075a7 */ /* 0x00026400080211ff */
[----:B-1----:R-:W-:Y:S05]  /*6f20*/  @!P1 NANOSLEEP.SYNCS 0x989680 ;  /* 0x009896800000995d */ /* 0x002fea0003900000 */
[----:B------:R-:W1:Y:S02]  /*6f30*/  @!P1 SYNCS.PHASECHK.TRANS64 P1, [R22+URZ+0x80], R3 ;  /* 0x00008003160095a7 */ /* 0x000e6400080210ff */
[----:B-1----:R-:W-:Y:S05]  /*6f40*/  @!P1 BRA `(.L_x_97) ;  /* 0xfffffffc00f09947 */ /* 0x002fea000383ffff */
[----:B------:R-:W-:Y:S05]  /*6f50*/  BRA `(.L_x_96) ;  /* 0xffffffe800d47947 */ /* 0x000fea000383ffff */
        .weak           $__internal_0_$__cuda_sm10x_tcgen05_guardrail_trap_col_being_dealloced_not_returned_by_alloc
        .type           $__internal_0_$__cuda_sm10x_tcgen05_guardrail_trap_col_being_dealloced_not_returned_by_alloc,@function
        .size           $__internal_0_$__cuda_sm10x_tcgen05_guardrail_trap_col_being_dealloced_not_returned_by_alloc,($__internal_1_$__cuda_sm10x_tcgen05_guardrail_trap_phase_invalid_during_alloc - $__internal_0_$__cuda_sm10x_tcgen05_guardrail_trap_col_being_dealloced_not_returned_by_alloc)
$__internal_0_$__cuda_sm10x_tcgen05_guardrail_trap_col_being_dealloced_not_returned_by_alloc:
[----:B------:R-:W-:Y:S05]  /*6f60*/  BPT.TRAP 0x1 ;  /* 0x000000040000795c */ /* 0x000fea0000300000 */
[----:B------:R-:W-:-:S04]  /*6f70*/  HFMA2 R3, -RZ, RZ, 0, 0 ;  /* 0x00000000ff037431 */ /* 0x000fc800000001ff */
[----:B------:R-:W-:Y:S05]  /*6f80*/  RET.REL.NODEC R2 `(_ZN7cutlass13device_kernelINS_4gemm6kernel13GemmUniversalIN4cute5tupleIJiiiiEEENS1_10collective13CollectiveMmaINS1_35MainloopSm100TmaUmmaWarpSpecializedILi4ELi2ELi4ENS5_IJNS4_1CILi2EEENSA_ILi1EEESC_EEEEENS5_IJNSA_ILi64EEESF_NSA_ILi32EEEEEENS_12float_e5m2_tENS5_IJlSC_lEEESI_SJ_NS4_8TiledMMAINS4_8MMA_AtomIJNS4_10MMA_TraitsINS4_19SM100_MMA_F8F6F4_SSEJSI_SI_fSF_SF_NS4_17integral_constantINS4_4UMMA5MajorELSQ_0EEESR_NSO_INSP_7ScaleInELSS_0EEEST_EEEEEENS4_6LayoutINS5_IJSC_SC_SC_EEENS5_IJNSA_ILi0EEESY_SY_EEEEENS5_IJNS4_10UnderscoreES11_S11_EEEEENS4_13SM90_TMA_LOADENS4_14ComposedLayoutINS4_7SwizzleILi1ELi4ELi3EEENS4_18smem_ptr_flag_bitsILi8EEENSW_INS5_IJNSA_ILi8EEESG_EEENS5_IJSG_SC_EEEEEEEvNS4_8identityENS4_23SM90_TMA_LOAD_MULTICASTES1E_vS1F_EENS_8epilogue10collective18CollectiveEpilogueINS1I_23Sm100TmaWarpSpecializedILi1ELi1ELi32ELb0ELb0EEEJSH_NS5_IJNSW_ISF_SC_EES1N_EEESI_SJ_SI_SJ_NS1I_6fusion15FusionCallbacksIS1M_NS1P_17LinearCombinationISI_fSI_fLNS_15FloatRoundStyleE2EEESH_S1O_JEEENS4_5SM1004TMEM4LOAD26SM100_TMEM_LOAD_16dp32b32xES14_NS15_INS16_ILi2ELi4ELi3EEES19_NSW_INS5_IJS1A_SF_EEENS5_IJSF_SC_EEEEEEENS4_39AutoVectorizingCopyWithAssumedAlignmentILi128EEENS4_14SM90_TMA_STOREES23_S25_S25_EEEvvEEEEvNT_6ParamsE) ;  /* 0xffffff90021c7950 */ /* 0x000fea0003c3ffff */
        .weak           $__internal_1_$__cuda_sm10x_tcgen05_guardrail_trap_phase_invalid_during_alloc
        .type           $__internal_1_$__cuda_sm10x_tcgen05_guardrail_trap_phase_invalid_during_alloc,@function
        .size           $__internal_1_$__cuda_sm10x_tcgen05_guardrail_trap_phase_invalid_during_alloc,($__internal_2_$__cuda_sm10x_tcgen05_guardrail_trap_unallocated_columns_being_dealloced - $__internal_1_$__cuda_sm10x_tcgen05_guardrail_trap_phase_invalid_during_alloc)
$__internal_1_$__cuda_sm10x_tcgen05_guardrail_trap_phase_invalid_during_alloc:
[----:B------:R-:W-:Y:S05]  /*6f90*/  BPT.TRAP 0x1 ;  /* 0x000000040000795c */ /* 0x000fea0000300000 */
[----:B------:R-:W-:-:S04]  /*6fa0*/  MOV R5, 0x0 ;  /* 0x0000000000057802 */ /* 0x000fc80000000f00 */
[----:B------:R-:W-:Y:S05]  /*6fb0*/  RET.REL.NODEC R4 `(_ZN7cutlass13device_kernelINS_4gemm6kernel13GemmUniversalIN4cute5tupleIJiiiiEEENS1_10collective13CollectiveMmaINS1_35MainloopSm100TmaUmmaWarpSpecializedILi4ELi2ELi4ENS5_IJNS4_1CILi2EEENSA_ILi1EEESC_EEEEENS5_IJNSA_ILi64EEESF_NSA_ILi32EEEEEENS_12float_e5m2_tENS5_IJlSC_lEEESI_SJ_NS4_8TiledMMAINS4_8MMA_AtomIJNS4_10MMA_TraitsINS4_19SM100_MMA_F8F6F4_SSEJSI_SI_fSF_SF_NS4_17integral_constantINS4_4UMMA5MajorELSQ_0EEESR_NSO_INSP_7ScaleInELSS_0EEEST_EEEEEENS4_6LayoutINS5_IJSC_SC_SC_EEENS5_IJNSA_ILi0EEESY_SY_EEEEENS5_IJNS4_10UnderscoreES11_S11_EEEEENS4_13SM90_TMA_LOADENS4_14ComposedLayoutINS4_7SwizzleILi1ELi4ELi3EEENS4_18smem_ptr_flag_bitsILi8EEENSW_INS5_IJNSA_ILi8EEESG_EEENS5_IJSG_SC_EEEEEEEvNS4_8identityENS4_23SM90_TMA_LOAD_MULTICASTES1E_vS1F_EENS_8epilogue10collective18CollectiveEpilogueINS1I_23Sm100TmaWarpSpecializedILi1ELi1ELi32ELb0ELb0EEEJSH_NS5_IJNSW_ISF_SC_EES1N_EEESI_SJ_SI_SJ_NS1I_6fusion15FusionCallbacksIS1M_NS1P_17LinearCombinationISI_fSI_fLNS_15FloatRoundStyleE2EEESH_S1O_JEEENS4_5SM1004TMEM4LOAD26SM100_TMEM_LOAD_16dp32b32xES14_NS15_INS16_ILi2ELi4ELi3EEES19_NSW_INS5_IJS1A_SF_EEENS5_IJSF_SC_EEEEEEENS4_39AutoVectorizingCopyWithAssumedAlignmentILi128EEENS4_14SM90_TMA_STOREES23_S25_S25_EEEvvEEEEvNT_6ParamsE) ;  /* 0xffffff9004107950 */ /* 0x000fea0003c3ffff */
        .weak           $__internal_2_$__cuda_sm10x_tcgen05_guardrail_trap_unallocated_columns_being_dealloced
        .type           $__internal_2_$__cuda_sm10x_tcgen05_guardrail_trap_unallocated_columns_being_dealloced,@function
        .size           $__internal_2_$__cuda_sm10x_tcgen05_guardrail_trap_unallocated_columns_being_dealloced,(.L_x_135 - $__internal_2_$__cuda_sm10x_tcgen05_guardrail_trap_unallocated_columns_being_dealloced)
$__internal_2_$__cuda_sm10x_tcgen05_guardrail_trap_unallocated_columns_being_dealloced:
[----:B------:R-:W-:Y:S05]  /*6fc0*/  BPT.TRAP 0x1 ;  /* 0x000000040000795c */ /* 0x000fea0000300000 */
[----:B------:R-:W-:-:S04]  /*6fd0*/  HFMA2 R3, -RZ, RZ, 0, 0 ;  /* 0x00000000ff037431 */ /* 0x000fc800000001ff */
[----:B------:R-:W-:Y:S05]  /*6fe0*/  RET.REL.NODEC R2 `(_ZN7cutlass13device_kernelINS_4gemm6kernel13GemmUniversalIN4cute5tupleIJiiiiEEENS1_10collective13CollectiveMmaINS1_35MainloopSm100TmaUmmaWarpSpecializedILi4ELi2ELi4ENS5_IJNS4_1CILi2EEENSA_ILi1EEESC_EEEEENS5_IJNSA_ILi64EEESF_NSA_ILi32EEEEEENS_12float_e5m2_tENS5_IJlSC_lEEESI_SJ_NS4_8TiledMMAINS4_8MMA_AtomIJNS4_10MMA_TraitsINS4_19SM100_MMA_F8F6F4_SSEJSI_SI_fSF_SF_NS4_17integral_constantINS4_4UMMA5MajorELSQ_0EEESR_NSO_INSP_7ScaleInELSS_0EEEST_EEEEEENS4_6LayoutINS5_IJSC_SC_SC_EEENS5_IJNSA_ILi0EEESY_SY_EEEEENS5_IJNS4_10UnderscoreES11_S11_EEEEENS4_13SM90_TMA_LOADENS4_14ComposedLayoutINS4_7SwizzleILi1ELi4ELi3EEENS4_18smem_ptr_flag_bitsILi8EEENSW_INS5_IJNSA_ILi8EEESG_EEENS5_IJSG_SC_EEEEEEEvNS4_8identityENS4_23SM90_TMA_LOAD_MULTICASTES1E_vS1F_EENS_8epilogue10collective18CollectiveEpilogueINS1I_23Sm100TmaWarpSpecializedILi1ELi1ELi32ELb0ELb0EEEJSH_NS5_IJNSW_ISF_SC_EES1N_EEESI_SJ_SI_SJ_NS1I_6fusion15FusionCallbacksIS1M_NS1P_17LinearCombinationISI_fSI_fLNS_15FloatRoundStyleE2EEESH_S1O_JEEENS4_5SM1004TMEM4LOAD26SM100_TMEM_LOAD_16dp32b32xES14_NS15_INS16_ILi2ELi4ELi3EEES19_NSW_INS5_IJS1A_SF_EEENS5_IJSF_SC_EEEEEEENS4_39AutoVectorizingCopyWithAssumedAlignmentILi128EEENS4_14SM90_TMA_STOREES23_S25_S25_EEEvvEEEEvNT_6ParamsE) ;  /* 0xffffff9002047950 */ /* 0x000fea0003c3ffff */
.L_x_134:
[----:B------:R-:W-:-:S00]  /*6ff0*/  BRA `(.L_x_134) ;  /* 0xfffffffc00fc7947 */ /* 0x000fc0000383ffff */
[----:B------:R-:W-:-:S00]  /*7000*/  NOP ;  /* 0x0000000000007918 */ /* 0x000fc00000000000 */
[----:B------:R-:W-:-:S00]  /*7010*/  NOP ;  /* 0x0000000000007918 */ /* 0x000fc00000000000 */
[----:B------:R-:W-:-:S00]  /*7020*/  NOP ;  /* 0x0000000000007918 */ /* 0x000fc00000000000 */
[----:B------:R-:W-:-:S00]  /*7030*/  NOP ;  /* 0x0000000000007918 */ /* 0x000fc00000000000 */
[----:B------:R-:W-:-:S00]  /*7040*/  NOP ;  /* 0x0000000000007918 */ /* 0x000fc00000000000 */
[----:B------:R-:W-:-:S00]  /*7050*/  NOP ;  /* 0x0000000000007918 */ /* 0x000fc00000000000 */
[----:B------:R-:W-:-:S00]  /*7060*/  NOP ;  /* 0x0000000000007918 */ /* 0x000fc00000000000 */
[----:B------:R-:W-:-:S00]  /*7070*/  NOP ;  /* 0x0000000000007918 */ /* 0x000fc00000000000 */
.L_x_135:


//--------------------- .nv.global.init           --------------------------
	.section	.nv.global.init,"aw",@progbits
.nv.global.init:
	.type		$str$27,@object
	.size		$str$27,($str$28 - $str$27)
$str$27:
        /*0000*/ 	.byte	0x28, 0x61, 0x64, 0x64, 0x72, 0x65, 0x73, 0x73, 0x20, 0x26, 0x20, 0x6d, 0x61, 0x73, 0x6b, 0x29
        /*0010*/ 	.byte	0x20, 0x3d, 0x3d, 0x20, 0x30, 0x00
	.type		$str$28,@object
	.size		$str$28,($str$26 - $str$28)
$str$28:
        /*0016*/ 	.byte	0x2f, 0x74, 0x6d, 0x70, 0x2f, 0x63, 0x75, 0x74, 0x6c, 0x61, 0x73, 0x73, 0x5f, 0x73, 0x77, 0x65
        /*0026*/ 	.byte	0x65, 0x70, 0x5f, 0x73, 0x72, 0x63, 0x2f, 0x69, 0x6e, 0x63, 0x6c, 0x75, 0x64, 0x65, 0x2f, 0x63
        /*0036*/ 	.byte	0x75, 0x74, 0x65, 0x2f, 0x70, 0x6f, 0x69, 0x6e, 0x74, 0x65, 0x72, 0x5f, 0x66, 0x6c, 0x61, 0x67
        /*0046*/ 	.byte	0x67, 0x65, 0x64, 0x2e, 0x68, 0x70, 0x70, 0x00
	.type		$str$26,@object
	.size		$str$26,($str$25 - $str$26)
$str$26:
        /*004e*/ 	.byte	0x2f, 0x74, 0x6d, 0x70, 0x2f, 0x63, 0x75, 0x74, 0x6c, 0x61, 0x73, 0x73, 0x5f, 0x73, 0x77, 0x65
        /*005e*/ 	.byte	0x65, 0x70, 0x5f, 0x73, 0x72, 0x63, 0x2f, 0x69, 0x6e, 0x63, 0x6c, 0x75, 0x64, 0x65, 0x2f, 0x63
        /*006e*/ 	.byte	0x75, 0x74, 0x65, 0x2f, 0x61, 0x74, 0x6f, 0x6d, 0x2f, 0x63, 0x6f, 0x70, 0x79, 0x5f, 0x74, 0x72
        /*007e*/ 	.byte	0x61, 0x69, 0x74, 0x73, 0x5f, 0x73, 0x6d, 0x31, 0x30, 0x30, 0x2e, 0x68, 0x70, 0x70, 0x00
	.type		$str$25,@object
	.size		$str$25,(__unnamed_1 - $str$25)
$str$25:
        /*008d*/ 	.byte	0x28, 0x28, 0x75, 0x69, 0x6e, 0x74, 0x33, 0x32, 0x5f, 0x74, 0x28, 0x74, 0x68, 0x72, 0x65, 0x61
        /*009d*/ 	.byte	0x64, 0x49, 0x64, 0x78, 0x2e, 0x78, 0x29, 0x20, 0x2f, 0x20, 0x33, 0x32, 0x29, 0x20, 0x25, 0x20
        /*00ad*/ 	.byte	0x34, 0x29, 0x20, 0x3d, 0x3d, 0x20, 0x28, 0x28, 0x28, 0x74, 0x6d, 0x65, 0x6d, 0x5f, 0x61, 0x64
        /*00bd*/ 	.byte	0x64, 0x72, 0x20, 0x3e, 0x3e, 0x20, 0x31, 0x36, 0x29, 0x20, 0x2f, 0x20, 0x33, 0x32, 0x29, 0x20
        /*00cd*/ 	.byte	0x25, 0x20, 0x34, 0x29, 0x00
	.type		__unnamed_1,@object
	.size		__unnamed_1,(__unnamed_2 - __unnamed_1)
__unnamed_1:
        /*00d2*/ 	.byte	0x61, 0x75, 0x74, 0x6f, 0x20, 0x63, 0x75, 0x74, 0x65, 0x3a, 0x3a, 0x61, 0x73, 0x5f, 0x70, 0x6f
        /* <DEDUP_REMOVED lines=24> */
        /*0262*/ 	.byte	0x3c, 0x34, 0x30, 0x39, 0x36, 0x3e, 0x3e, 0x3e, 0x3e, 0x5d, 0x00
	.type		__unnamed_2,@object
	.size		__unnamed_2,(.L_2 - __unnamed_2)
__unnamed_2:
        /* <DEDUP_REMOVED lines=40> */
        /*04ed*/ 	.byte	0x74, 0x65, 0x3a, 0x3a, 0x43, 0x3c, 0x30, 0x3e, 0x3e, 0x3e, 0x3e, 0x5d, 0x00
.L_2:


//--------------------- .nv.shared._ZN7cutlass13device_kernelINS_4gemm6kernel13GemmUniversalIN4cute5tupleIJiiiiEEENS1_10collective13CollectiveMmaINS1_35MainloopSm100TmaUmmaWarpSpecializedILi4ELi2ELi4ENS5_IJNS4_1CILi2EEENSA_ILi1EEESC_EEEEENS5_IJNSA_ILi64EEESF_NSA_ILi32EEEEEENS_12float_e5m2_tENS5_IJlSC_lEEESI_SJ_NS4_8TiledMMAINS4_8MMA_AtomIJNS4_10MMA_TraitsINS4_19SM100_MMA_F8F6F4_SSEJSI_SI_fSF_SF_NS4_17integral_constantINS4_4UMMA5MajorELSQ_0EEESR_NSO_INSP_7ScaleInELSS_0EEEST_EEEEEENS4_6LayoutINS5_IJSC_SC_SC_EEENS5_IJNSA_ILi0EEESY_SY_EEEEENS5_IJNS4_10UnderscoreES11_S11_EEEEENS4_13SM90_TMA_LOADENS4_14ComposedLayoutINS4_7SwizzleILi1ELi4ELi3EEENS4_18smem_ptr_flag_bitsILi8EEENSW_INS5_IJNSA_ILi8EEESG_EEENS5_IJSG_SC_EEEEEEEvNS4_8identityENS4_23SM90_TMA_LOAD_MULTICASTES1E_vS1F_EENS_8epilogue10collective18CollectiveEpilogueINS1I_23Sm100TmaWarpSpecializedILi1ELi1ELi32ELb0ELb0EEEJSH_NS5_IJNSW_ISF_SC_EES1N_EEESI_SJ_SI_SJ_NS1I_6fusion15FusionCallbacksIS1M_NS1P_17LinearCombinationISI_fSI_fLNS_15FloatRoundStyleE2EEESH_S1O_JEEENS4_5SM1004TMEM4LOAD26SM100_TMEM_LOAD_16dp32b32xES14_NS15_INS16_ILi2ELi4ELi3EEES19_NSW_INS5_IJS1A_SF_EEENS5_IJSF_SC_EEEEEEENS4_39AutoVectorizingCopyWithAssumedAlignmentILi128EEENS4_14SM90_TMA_STOREES23_S25_S25_EEEvvEEEEvNT_6ParamsE --------------------------
	.section	.nv.shared._ZN7cutlass13device_kernelINS_4gemm6kernel13GemmUniversalIN4cute5tupleIJiiiiEEENS1_10collective13CollectiveMmaINS1_35MainloopSm100TmaUmmaWarpSpecializedILi4ELi2ELi4ENS5_IJNS4_1CILi2EEENSA_ILi1EEESC_EEEEENS5_IJNSA_ILi64EEESF_NSA_ILi32EEEEEENS_12float_e5m2_tENS5_IJlSC_lEEESI_SJ_NS4_8TiledMMAINS4_8MMA_AtomIJNS4_10MMA_TraitsINS4_19SM100_MMA_F8F6F4_SSEJSI_SI_fSF_SF_NS4_17integral_constantINS4_4UMMA5MajorELSQ_0EEESR_NSO_INSP_7ScaleInELSS_0EEEST_EEEEEENS4_6LayoutINS5_IJSC_SC_SC_EEENS5_IJNSA_ILi0EEESY_SY_EEEEENS5_IJNS4_10UnderscoreES11_S11_EEEEENS4_13SM90_TMA_LOADENS4_14ComposedLayoutINS4_7SwizzleILi1ELi4ELi3EEENS4_18smem_ptr_flag_bitsILi8EEENSW_INS5_IJNSA_ILi8EEESG_EEENS5_IJSG_SC_EEEEEEEvNS4_8identityENS4_23SM90_TMA_LOAD_MULTICASTES1E_vS1F_EENS_8epilogue10collective18CollectiveEpilogueINS1I_23Sm100TmaWarpSpecializedILi1ELi1ELi32ELb0ELb0EEEJSH_NS5_IJNSW_ISF_SC_EES1N_EEESI_SJ_SI_SJ_NS1I_6fusion15FusionCallbacksIS1M_NS1P_17LinearCombinationISI_fSI_fLNS_15FloatRoundStyleE2EEESH_S1O_JEEENS4_5SM1004TMEM4LOAD26SM100_TMEM_LOAD_16dp32b32xES14_NS15_INS16_ILi2ELi4ELi3EEES19_NSW_INS5_IJS1A_SF_EEENS5_IJSF_SC_EEEEEEENS4_39AutoVectorizingCopyWithAssumedAlignmentILi128EEENS4_14SM90_TMA_STOREES23_S25_S25_EEEvvEEEEvNT_6ParamsE,"aw",@nobits
	.sectionflags	@""
	.align	16
	.zero		1024


//--------------------- .nv.shared.reserved.0     --------------------------
	.section	.nv.shared.reserved.0,"aw",@nobits
	.weak		__nv_reservedSMEM_offset_0_alias
	.size		__nv_reservedSMEM_offset_0_alias, 0, 64
	.other		__nv_reservedSMEM_offset_0_alias,@"STO_CUDA_RESERVED_SHARED STV_DEFAULT"
__nv_reservedSMEM_offset_0_alias:
	.zero		0
.nv.shared.reserved.0:
	.zero		64
	.weak		__nv_reservedSMEM_tcgen05_partition
	.type		__nv_reservedSMEM_tcgen05_partition,@object
	.size		__nv_reservedSMEM_tcgen05_partition,(.L_0 - __nv_reservedSMEM_tcgen05_partition)
__nv_reservedSMEM_tcgen05_partition:
	.zero		32
.L_0:


//--------------------- .nv.global                --------------------------
	.section	.nv.global,"aw",@nobits
.nv.global:
	.type		_ZN39_INTERNAL_b6f8f797_4_k_cu_d2c7e32e_91174cute1_E,@object
	.size		_ZN39_INTERNAL_b6f8f797_4_k_cu_d2c7e32e_91174cute1_E,(_ZN39_INTERNAL_b6f8f797_4_k_cu_d2c7e32e_91174cuda3std3__45__cpo6cbeginE - _ZN39_INTERNAL_b6f8f797_4_k_cu_d2c7e32e_91174cute1_E)
_ZN39_INTERNAL_b6f8f797_4_k_cu_d2c7e32e_91174cute1_E:
	.zero		1
	.type		_ZN39_INTERNAL_b6f8f797_4_k_cu_d2c7e32e_91174cuda3std3__45__cpo6cbeginE,@object
	.size		_ZN39_INTERNAL_b6f8f797_4_k_cu_d2c7e32e_91174cuda3std3__45__cpo6cbeginE,(_ZN39_INTERNAL_b6f8f797_4_k_cu_d2c7e32e_91174cuda3std3__48in_placeE - _ZN39_INTERNAL_b6f8f797_4_k_cu_d2c7e32e_91174cuda3std3__45__cpo6cbeginE)
_ZN39_INTERNAL_b6f8f797_4_k_cu_d2c7e32e_91174cuda3std3__45__cpo6cbeginE:
	.zero		1
	.type		_ZN39_INTERNAL_b6f8f797_4_k_cu_d2c7e32e_91174cuda3std3__48in_placeE,@object
	.size		_ZN39_INTERNAL_b6f8f797_4_k_cu_d2c7e32e_91174cuda3std3__48in_placeE,(_ZN39_INTERNAL_b6f8f797_4_k_cu_d2c7e32e_91174cuda3std6ranges3__45__cpo9iter_moveE - _ZN39_INTERNAL_b6f8f797_4_k_cu_d2c7e32e_91174cuda3std3__48in_placeE)
_ZN39_INTERNAL_b6f8f797_4_k_cu_d2c7e32e_91174cuda3std3__48in_placeE:
	.zero		1
	.type		_ZN39_INTERNAL_b6f8f797_4_k_cu_d2c7e32e_91174cuda3std6ranges3__45__cpo9iter_moveE,@object
	.size		_ZN39_INTERNAL_b6f8f797_4_k_cu_d2c7e32e_91174cuda3std6ranges3__45__cpo9iter_moveE,(_ZN39_INTERNAL_b6f8f797_4_k_cu_d2c7e32e_91174cuda3std3__45__cpo5beginE - _ZN39_INTERNAL_b6f8f797_4_k_cu_d2c7e32e_91174cuda3std6ranges3__45__cpo9iter_moveE)
_ZN39_INTERNAL_b6f8f797_4_k_cu_d2c7e32e_91174cuda3std6ranges3__45__cpo9iter_moveE:
	.zero		1
	.type		_ZN39_INTERNAL_b6f8f797_4_k_cu_d2c7e32e_91174cuda3std3__45__cpo5beginE,@object
	.size		_ZN39_INTERNAL_b6f8f797_4_k_cu_d2c7e32e_91174cuda3std3__45__cpo5beginE,(_ZN39_INTERNAL_b6f8f797_4_k_cu_d2c7e32e_91174cuda3std3__441_GLOBAL__N__b6f8f797_4_k_cu_d2c7e32e_91176ignoreE - _ZN39_INTERNAL_b6f8f797_4_k_cu_d2c7e32e_91174cuda3std3__45__cpo5beginE)
_ZN39_INTERNAL_b6f8f797_4_k_cu_d2c7e32e_91174cuda3std3__45__cpo5beginE:
	.zero		1
	.type		_ZN39_INTERNAL_b6f8f797_4_k_cu_d2c7e32e_91174cuda3std3__441_GLOBAL__N__b6f8f797_4_k_cu_d2c7e32e_91176ignoreE,@object
	.size		_ZN39_INTERNAL_b6f8f797_4_k_cu_d2c7e32e_91174cuda3std3__441_GLOBAL__N__b6f8f797_4_k_cu_d2c7e32e_91176ignoreE,(_ZN39_INTERNAL_b6f8f797_4_k_cu_d2c7e32e_91174cute7productE - _ZN39_INTERNAL_b6f8f797_4_k_cu_d2c7e32e_91174cuda3std3__441_GLOBAL__N__b6f8f797_4_k_cu_d2c7e32e_91176ignoreE)
_ZN39_INTERNAL_b6f8f797_4_k_cu_d2c7e32e_91174cuda3std3__441_GLOBAL__N__b6f8f797_4_k_cu_d2c7e32e_91176ignoreE:
	.zero		1
	.type		_ZN39_INTERNAL_b6f8f797_4_k_cu_d2c7e32e_91174cute7productE,@object
	.size		_ZN39_INTERNAL_b6f8f797_4_k_cu_d2c7e32e_91174cute7productE,(_ZN39_INTERNAL_b6f8f797_4_k_cu_d2c7e32e_91174cuda3std3__45__cpo3endE - _ZN39_INTERNAL_b6f8f797_4_k_cu_d2c7e32e_91174cute7productE)
_ZN39_INTERNAL_b6f8f797_4_k_cu_d2c7e32e_91174cute7productE:
	.zero		1
	.type		_ZN39_INTERNAL_b6f8f797_4_k_cu_d2c7e32e_91174cuda3std3__45__cpo3endE,@object
	.size		_ZN39_INTERNAL_b6f8f797_4_k_cu_d2c7e32e_91174cuda3std3__45__cpo3endE,(_ZN39_INTERNAL_b6f8f797_4_k_cu_d2c7e32e_91174cuda3std3__419piecewise_constructE - _ZN39_INTERNAL_b6f8f797_4_k_cu_d2c7e32e_91174cuda3std3__45__cpo3endE)
_ZN39_INTERNAL_b6f8f797_4_k_cu_d2c7e32e_91174cuda3std3__45__cpo3endE:
	.zero		1
	.type		_ZN39_INTERNAL_b6f8f797_4_k_cu_d2c7e32e_91174cuda3std3__419piecewise_constructE,@object
	.size		_ZN39_INTERNAL_b6f8f797_4_k_cu_d2c7e32e_91174cuda3std3__419piecewise_constructE,(_ZN39_INTERNAL_b6f8f797_4_k_cu_d2c7e32e_91174cuda3std3__45__cpo4cendE - _ZN39_INTERNAL_b6f8f797_4_k_cu_d2c7e32e_91174cuda3std3__419piecewise_constructE)
_ZN39_INTERNAL_b6f8f797_4_k_cu_d2c7e32e_91174cuda3std3__419piecewise_constructE:
	.zero		1
	.type		_ZN39_INTERNAL_b6f8f797_4_k_cu_d2c7e32e_91174cuda3std3__45__cpo4cendE,@object
	.size		_ZN39_INTERNAL_b6f8f797_4_k_cu_d2c7e32e_91174cuda3std3__45__cpo4cendE,(_ZN39_INTERNAL_b6f8f797_4_k_cu_d2c7e32e_91174cuda3std6ranges3__45__cpo4swapE - _ZN39_INTERNAL_b6f8f797_4_k_cu_d2c7e32e_91174cuda3std3__45__cpo4cendE)
_ZN39_INTERNAL_b6f8f797_4_k_cu_d2c7e32e_91174cuda3std3__45__cpo4cendE:
	.zero		1
	.type		_ZN39_INTERNAL_b6f8f797_4_k_cu_d2c7e32e_91174cuda3std6ranges3__45__cpo4swapE,@object
	.size		_ZN39_INTERNAL_b6f8f797_4_k_cu_d2c7e32e_91174cuda3std6ranges3__45__cpo4swapE,(.L_10 - _ZN39_INTERNAL_b6f8f797_4_k_cu_d2c7e32e_91174cuda3std6ranges3__45__cpo4swapE)
_ZN39_INTERNAL_b6f8f797_4_k_cu_d2c7e32e_91174cuda3std6ranges3__45__cpo4swapE:
	.zero		1
.L_10:


//--------------------- .nv.constant0._ZN7cutlass13device_kernelINS_4gemm6kernel13GemmUniversalIN4cute5tupleIJiiiiEEENS1_10collective13CollectiveMmaINS1_35MainloopSm100TmaUmmaWarpSpecializedILi4ELi2ELi4ENS5_IJNS4_1CILi2EEENSA_ILi1EEESC_EEEEENS5_IJNSA_ILi64EEESF_NSA_ILi32EEEEEENS_12float_e5m2_tENS5_IJlSC_lEEESI_SJ_NS4_8TiledMMAINS4_8MMA_AtomIJNS4_10MMA_TraitsINS4_19SM100_MMA_F8F6F4_SSEJSI_SI_fSF_SF_NS4_17integral_constantINS4_4UMMA5MajorELSQ_0EEESR_NSO_INSP_7ScaleInELSS_0EEEST_EEEEEENS4_6LayoutINS5_IJSC_SC_SC_EEENS5_IJNSA_ILi0EEESY_SY_EEEEENS5_IJNS4_10UnderscoreES11_S11_EEEEENS4_13SM90_TMA_LOADENS4_14ComposedLayoutINS4_7SwizzleILi1ELi4ELi3EEENS4_18smem_ptr_flag_bitsILi8EEENSW_INS5_IJNSA_ILi8EEESG_EEENS5_IJSG_SC_EEEEEEEvNS4_8identityENS4_23SM90_TMA_LOAD_MULTICASTES1E_vS1F_EENS_8epilogue10collective18CollectiveEpilogueINS1I_23Sm100TmaWarpSpecializedILi1ELi1ELi32ELb0ELb0EEEJSH_NS5_IJNSW_ISF_SC_EES1N_EEESI_SJ_SI_SJ_NS1I_6fusion15FusionCallbacksIS1M_NS1P_17LinearCombinationISI_fSI_fLNS_15FloatRoundStyleE2EEESH_S1O_JEEENS4_5SM1004TMEM4LOAD26SM100_TMEM_LOAD_16dp32b32xES14_NS15_INS16_ILi2ELi4ELi3EEES19_NSW_INS5_IJS1A_SF_EEENS5_IJSF_SC_EEEEEEENS4_39AutoVectorizingCopyWithAssumedAlignmentILi128EEENS4_14SM90_TMA_STOREES23_S25_S25_EEEvvEEEEvNT_6ParamsE --------------------------
	.section	.nv.constant0._ZN7cutlass13device_kernelINS_4gemm6kernel13GemmUniversalIN4cute5tupleIJiiiiEEENS1_10collective13CollectiveMmaINS1_35MainloopSm100TmaUmmaWarpSpecializedILi4ELi2ELi4ENS5_IJNS4_1CILi2EEENSA_ILi1EEESC_EEEEENS5_IJNSA_ILi64EEESF_NSA_ILi32EEEEEENS_12float_e5m2_tENS5_IJlSC_lEEESI_SJ_NS4_8TiledMMAINS4_8MMA_AtomIJNS4_10MMA_TraitsINS4_19SM100_MMA_F8F6F4_SSEJSI_SI_fSF_SF_NS4_17integral_constantINS4_4UMMA5MajorELSQ_0EEESR_NSO_INSP_7ScaleInELSS_0EEEST_EEEEEENS4_6LayoutINS5_IJSC_SC_SC_EEENS5_IJNSA_ILi0EEESY_SY_EEEEENS5_IJNS4_10UnderscoreES11_S11_EEEEENS4_13SM90_TMA_LOADENS4_14ComposedLayoutINS4_7SwizzleILi1ELi4ELi3EEENS4_18smem_ptr_flag_bitsILi8EEENSW_INS5_IJNSA_ILi8EEESG_EEENS5_IJSG_SC_EEEEEEEvNS4_8identityENS4_23SM90_TMA_LOAD_MULTICASTES1E_vS1F_EENS_8epilogue10collective18CollectiveEpilogueINS1I_23Sm100TmaWarpSpecializedILi1ELi1ELi32ELb0ELb0EEEJSH_NS5_IJNSW_ISF_SC_EES1N_EEESI_SJ_SI_SJ_NS1I_6fusion15FusionCallbacksIS1M_NS1P_17LinearCombinationISI_fSI_fLNS_15FloatRoundStyleE2EEESH_S1O_JEEENS4_5SM1004TMEM4LOAD26SM100_TMEM_LOAD_16dp32b32xES14_NS15_INS16_ILi2ELi4ELi3EEES19_NSW_INS5_IJS1A_SF_EEENS5_IJSF_SC_EEEEEEENS4_39AutoVectorizingCopyWithAssumedAlignmentILi128EEENS4_14SM90_TMA_STOREES23_S25_S25_EEEvvEEEEvNT_6ParamsE,"a",@progbits
	.sectionflags	@""
	.align	4
.nv.constant0._ZN7cutlass13device_kernelINS_4gemm6kernel13GemmUniversalIN4cute5tupleIJiiiiEEENS1_10collective13CollectiveMmaINS1_35MainloopSm100TmaUmmaWarpSpecializedILi4ELi2ELi4ENS5_IJNS4_1CILi2EEENSA_ILi1EEESC_EEEEENS5_IJNSA_ILi64EEESF_NSA_ILi32EEEEEENS_12float_e5m2_tENS5_IJlSC_lEEESI_SJ_NS4_8TiledMMAINS4_8MMA_AtomIJNS4_10MMA_TraitsINS4_19SM100_MMA_F8F6F4_SSEJSI_SI_fSF_SF_NS4_17integral_constantINS4_4UMMA5MajorELSQ_0EEESR_NSO_INSP_7ScaleInELSS_0EEEST_EEEEEENS4_6LayoutINS5_IJSC_SC_SC_EEENS5_IJNSA_ILi0EEESY_SY_EEEEENS5_IJNS4_10UnderscoreES11_S11_EEEEENS4_13SM90_TMA_LOADENS4_14ComposedLayoutINS4_7SwizzleILi1ELi4ELi3EEENS4_18smem_ptr_flag_bitsILi8EEENSW_INS5_IJNSA_ILi8EEESG_EEENS5_IJSG_SC_EEEEEEEvNS4_8identityENS4_23SM90_TMA_LOAD_MULTICASTES1E_vS1F_EENS_8epilogue10collective18CollectiveEpilogueINS1I_23Sm100TmaWarpSpecializedILi1ELi1ELi32ELb0ELb0EEEJSH_NS5_IJNSW_ISF_SC_EES1N_EEESI_SJ_SI_SJ_NS1I_6fusion15FusionCallbacksIS1M_NS1P_17LinearCombinationISI_fSI_fLNS_15FloatRoundStyleE2EEESH_S1O_JEEENS4_5SM1004TMEM4LOAD26SM100_TMEM_LOAD_16dp32b32xES14_NS15_INS16_ILi2ELi4ELi3EEES19_NSW_INS5_IJS1A_SF_EEENS5_IJSF_SC_EEEEEEENS4_39AutoVectorizingCopyWithAssumedAlignmentILi128EEENS4_14SM90_TMA_STOREES23_S25_S25_EEEvvEEEEvNT_6ParamsE:
	.zero		2944


//--------------------- SYMBOLS --------------------------

	.type		.nv.reservedSmem.offset0,@object
	.size		.nv.reservedSmem.offset0,0x4
	.type		.nv.reservedSmem.cap,@object
	.size		.nv.reservedSmem.cap,0x4
	.type		__assertfail,@function
